	.target	sm_100a

	.elftype	@"ET_EXEC"


//--------------------- .note.nv.tkinfo           --------------------------
	.section	.note.nv.tkinfo,"",@"SHT_NOTE"
	.sectionflags	@"SHF_NOTE_NV_TKINFO"
	.tkinfo
        /*0018*/ 	.word	0x00000002
        /*0030*/ 	.string	""
        /*0030*/ 	.string	"ptxas"
        /*0030*/ 	.string	"Cuda compilation tools, release 13.0, V13.0.88"
        /*0030*/ 	.string	"Build cuda_13.0.r13.0/compiler.36424714_0"
        /*0030*/ 	.string	"-arch sm_100a -m 64 "



//--------------------- .note.nv.cuinfo           --------------------------
	.section	.note.nv.cuinfo,"",@"SHT_NOTE"
	.sectionflags	@"SHF_NOTE_NV_CUINFO"
        /*0018*/ 	.short	0x0002
        /*001a*/ 	.short	0x0064
        /*001c*/ 	.short	0x0082
	.zero		2


//--------------------- .nv.info                  --------------------------
	.section	.nv.info,"",@"SHT_CUDA_INFO"
	.align	4


	//----- nvinfo : EIATTR_REGCOUNT
	.align		4
        /*0000*/ 	.byte	0x04, 0x2f
        /*0002*/ 	.short	(.L_19 - .L_18)
	.align		4
.L_18:
        /*0004*/ 	.word	index@(_ZN7cutlass13device_kernelINS_4conv6kernel13ConvUniversalINS1_16ConvProblemShapeILNS1_8OperatorE2ELi2EEENS1_10collective14CollectiveConvINS1_47MainloopSm100TmaUmmaWarpSpecializedImplicitGemmILS5_2ELi36ELi2ELi1ELi2EN4cute5tupleIJNSA_1CILi2EEENSC_ILi1EEESE_EEEEENSB_IJNSC_ILi128EEENSB_IJNSC_ILi64EEEEEESJ_EEENS_12float_e4m3_tESL_NSA_8TiledMMAINSA_8MMA_AtomIJNSA_10MMA_TraitsINSA_25SM100_MMA_F8F6F4_2x1SM_SSEJSL_SL_fSH_SI_NSA_17integral_constantINSA_4UMMA5MajorELSS_1EEEST_NSQ_INSR_7ScaleInELSU_0EEESV_EEEEEENSA_6LayoutINSB_IJSE_SE_SE_EEENSB_IJNSC_ILi0EEES10_S10_EEEEENSB_IJNSA_10UnderscoreES13_S13_EEEEENS7_6detail27Sm100ImplicitGemmTileTraitsINSA_18SM100_TMA_2SM_LOADENSA_14ComposedLayoutINSA_7SwizzleILi2ELi4ELi3EEENSA_18smem_ptr_flag_bitsILi8EEENSY_INSB_IJSI_NSC_ILi8EEEEEENSB_IJSE_SI_EEEEEEEvEENS17_INSA_25SM100_TMA_2SM_LOAD_IM2COLENS19_INS1A_ILi1ELi4ELi3EEES1D_NSY_INSB_IJNSC_ILi32EEES1E_EEENSB_IJSE_S1M_EEEEEEEvEEEENS_8epilogue10collective18CollectiveEpilogueINS1T_23Sm100TmaWarpSpecializedILi1ELi1ELi32ELb0ELb0EEEJNSB_IJSI_SJ_SJ_EEENSB_IJNSY_ISI_SE_EES1Z_EEESL_NSB_IJlNSB_IJSE_llEEES10_EEESL_S22_NS1T_6fusion15FusionCallbacksIS1X_NS23_17LinearCombinationISL_fSL_fLNS_15FloatRoundStyleE2EEES1Y_S20_JEEENSA_5SM1004TMEM4LOAD26SM100_TMEM_LOAD_32dp32b32xENSA_13SM90_TMA_LOADENS19_IS1B_S1D_NSY_INSB_IJS1E_SI_EEENSB_IJSI_SE_EEEEEEENSA_39AutoVectorizingCopyWithAssumedAlignmentILi128EEENSA_14SM90_TMA_STOREES2H_S2J_S2J_EEEvvEEEEvNT_6ParamsE)
        /*0008*/ 	.word	0x0000005a


	//----- nvinfo : EIATTR_FRAME_SIZE
	.align		4
.L_19:
        /*000c*/ 	.byte	0x04, 0x11
        /*000e*/ 	.short	(.L_21 - .L_20)
	.align		4
.L_20:
        /*0010*/ 	.word	index@($__internal_2_$__cuda_sm10x_tcgen05_guardrail_trap_unallocated_columns_being_dealloced)
        /*0014*/ 	.word	0x00000008


	//----- nvinfo : EIATTR_FRAME_SIZE
	.align		4
.L_21:
        /*0018*/ 	.byte	0x04, 0x11
        /*001a*/ 	.short	(.L_23 - .L_22)
	.align		4
.L_22:
        /*001c*/ 	.word	index@($__internal_1_$__cuda_sm10x_tcgen05_guardrail_trap_phase_invalid_during_alloc)
        /*0020*/ 	.word	0x00000008


	//----- nvinfo : EIATTR_FRAME_SIZE
	.align		4
.L_23:
        /*0024*/ 	.byte	0x04, 0x11
        /*0026*/ 	.short	(.L_25 - .L_24)
	.align		4
.L_24:
        /*0028*/ 	.word	index@($__internal_0_$__cuda_sm10x_tcgen05_guardrail_trap_col_being_dealloced_not_returned_by_alloc)
        /*002c*/ 	.word	0x00000008


	//----- nvinfo : EIATTR_FRAME_SIZE
	.align		4
.L_25:
        /*0030*/ 	.byte	0x04, 0x11
        /*0032*/ 	.short	(.L_27 - .L_26)
	.align		4
.L_26:
        /*0034*/ 	.word	index@(_ZN7cutlass13device_kernelINS_4conv6kernel13ConvUniversalINS1_16ConvProblemShapeILNS1_8OperatorE2ELi2EEENS1_10collective14CollectiveConvINS1_47MainloopSm100TmaUmmaWarpSpecializedImplicitGemmILS5_2ELi36ELi2ELi1ELi2EN4cute5tupleIJNSA_1CILi2EEENSC_ILi1EEESE_EEEEENSB_IJNSC_ILi128EEENSB_IJNSC_ILi64EEEEEESJ_EEENS_12float_e4m3_tESL_NSA_8TiledMMAINSA_8MMA_AtomIJNSA_10MMA_TraitsINSA_25SM100_MMA_F8F6F4_2x1SM_SSEJSL_SL_fSH_SI_NSA_17integral_constantINSA_4UMMA5MajorELSS_1EEEST_NSQ_INSR_7ScaleInELSU_0EEESV_EEEEEENSA_6LayoutINSB_IJSE_SE_SE_EEENSB_IJNSC_ILi0EEES10_S10_EEEEENSB_IJNSA_10UnderscoreES13_S13_EEEEENS7_6detail27Sm100ImplicitGemmTileTraitsINSA_18SM100_TMA_2SM_LOADENSA_14ComposedLayoutINSA_7SwizzleILi2ELi4ELi3EEENSA_18smem_ptr_flag_bitsILi8EEENSY_INSB_IJSI_NSC_ILi8EEEEEENSB_IJSE_SI_EEEEEEEvEENS17_INSA_25SM100_TMA_2SM_LOAD_IM2COLENS19_INS1A_ILi1ELi4ELi3EEES1D_NSY_INSB_IJNSC_ILi32EEES1E_EEENSB_IJSE_S1M_EEEEEEEvEEEENS_8epilogue10collective18CollectiveEpilogueINS1T_23Sm100TmaWarpSpecializedILi1ELi1ELi32ELb0ELb0EEEJNSB_IJSI_SJ_SJ_EEENSB_IJNSY_ISI_SE_EES1Z_EEESL_NSB_IJlNSB_IJSE_llEEES10_EEESL_S22_NS1T_6fusion15FusionCallbacksIS1X_NS23_17LinearCombinationISL_fSL_fLNS_15FloatRoundStyleE2EEES1Y_S20_JEEENSA_5SM1004TMEM4LOAD26SM100_TMEM_LOAD_32dp32b32xENSA_13SM90_TMA_LOADENS19_IS1B_S1D_NSY_INSB_IJS1E_SI_EEENSB_IJSI_SE_EEEEEEENSA_39AutoVectorizingCopyWithAssumedAlignmentILi128EEENSA_14SM90_TMA_STOREES2H_S2J_S2J_EEEvvEEEEvNT_6ParamsE)
        /*0038*/ 	.word	0x00000008


	//----- nvinfo : EIATTR_MIN_STACK_SIZE
	.align		4
.L_27:
        /*003c*/ 	.byte	0x04, 0x12
        /*003e*/ 	.short	(.L_29 - .L_28)
	.align		4
.L_28:
        /*0040*/ 	.word	index@(_ZN7cutlass13device_kernelINS_4conv6kernel13ConvUniversalINS1_16ConvProblemShapeILNS1_8OperatorE2ELi2EEENS1_10collective14CollectiveConvINS1_47MainloopSm100TmaUmmaWarpSpecializedImplicitGemmILS5_2ELi36ELi2ELi1ELi2EN4cute5tupleIJNSA_1CILi2EEENSC_ILi1EEESE_EEEEENSB_IJNSC_ILi128EEENSB_IJNSC_ILi64EEEEEESJ_EEENS_12float_e4m3_tESL_NSA_8TiledMMAINSA_8MMA_AtomIJNSA_10MMA_TraitsINSA_25SM100_MMA_F8F6F4_2x1SM_SSEJSL_SL_fSH_SI_NSA_17integral_constantINSA_4UMMA5MajorELSS_1EEEST_NSQ_INSR_7ScaleInELSU_0EEESV_EEEEEENSA_6LayoutINSB_IJSE_SE_SE_EEENSB_IJNSC_ILi0EEES10_S10_EEEEENSB_IJNSA_10UnderscoreES13_S13_EEEEENS7_6detail27Sm100ImplicitGemmTileTraitsINSA_18SM100_TMA_2SM_LOADENSA_14ComposedLayoutINSA_7SwizzleILi2ELi4ELi3EEENSA_18smem_ptr_flag_bitsILi8EEENSY_INSB_IJSI_NSC_ILi8EEEEEENSB_IJSE_SI_EEEEEEEvEENS17_INSA_25SM100_TMA_2SM_LOAD_IM2COLENS19_INS1A_ILi1ELi4ELi3EEES1D_NSY_INSB_IJNSC_ILi32EEES1E_EEENSB_IJSE_S1M_EEEEEEEvEEEENS_8epilogue10collective18CollectiveEpilogueINS1T_23Sm100TmaWarpSpecializedILi1ELi1ELi32ELb0ELb0EEEJNSB_IJSI_SJ_SJ_EEENSB_IJNSY_ISI_SE_EES1Z_EEESL_NSB_IJlNSB_IJSE_llEEES10_EEESL_S22_NS1T_6fusion15FusionCallbacksIS1X_NS23_17LinearCombinationISL_fSL_fLNS_15FloatRoundStyleE2EEES1Y_S20_JEEENSA_5SM1004TMEM4LOAD26SM100_TMEM_LOAD_32dp32b32xENSA_13SM90_TMA_LOADENS19_IS1B_S1D_NSY_INSB_IJS1E_SI_EEENSB_IJSI_SE_EEEEEEENSA_39AutoVectorizingCopyWithAssumedAlignmentILi128EEENSA_14SM90_TMA_STOREES2H_S2J_S2J_EEEvvEEEEvNT_6ParamsE)
        /*0044*/ 	.word	0x00000008
.L_29:


//--------------------- .nv.compat                --------------------------
	.section	.nv.compat,"",@"SHT_CUDA_COMPAT_INFO"
	.align	4
        /*0000*/ 	.byte	0x02, 0x09, 0x01, 0x00, 0x02, 0x02, 0x02, 0x00, 0x02, 0x05, 0x05, 0x00, 0x03, 0x07, 0x01, 0x01
        /*0010*/ 	.byte	0x02, 0x03, 0x01, 0x00, 0x02, 0x06, 0x01, 0x00, 0x04, 0x0b, 0x08, 0x00, 0x09, 0x00, 0x00, 0x00
        /*0020*/ 	.byte	0x00, 0x00, 0x00, 0x00


//--------------------- .nv.info._ZN7cutlass13device_kernelINS_4conv6kernel13ConvUniversalINS1_16ConvProblemShapeILNS1_8OperatorE2ELi2EEENS1_10collective14CollectiveConvINS1_47MainloopSm100TmaUmmaWarpSpecializedImplicitGemmILS5_2ELi36ELi2ELi1ELi2EN4cute5tupleIJNSA_1CILi2EEENSC_ILi1EEESE_EEEEENSB_IJNSC_ILi128EEENSB_IJNSC_ILi64EEEEEESJ_EEENS_12float_e4m3_tESL_NSA_8TiledMMAINSA_8MMA_AtomIJNSA_10MMA_TraitsINSA_25SM100_MMA_F8F6F4_2x1SM_SSEJSL_SL_fSH_SI_NSA_17integral_constantINSA_4UMMA5MajorELSS_1EEEST_NSQ_INSR_7ScaleInELSU_0EEESV_EEEEEENSA_6LayoutINSB_IJSE_SE_SE_EEENSB_IJNSC_ILi0EEES10_S10_EEEEENSB_IJNSA_10UnderscoreES13_S13_EEEEENS7_6detail27Sm100ImplicitGemmTileTraitsINSA_18SM100_TMA_2SM_LOADENSA_14ComposedLayoutINSA_7SwizzleILi2ELi4ELi3EEENSA_18smem_ptr_flag_bitsILi8EEENSY_INSB_IJSI_NSC_ILi8EEEEEENSB_IJSE_SI_EEEEEEEvEENS17_INSA_25SM100_TMA_2SM_LOAD_IM2COLENS19_INS1A_ILi1ELi4ELi3EEES1D_NSY_INSB_IJNSC_ILi32EEES1E_EEENSB_IJSE_S1M_EEEEEEEvEEEENS_8epilogue10collective18CollectiveEpilogueINS1T_23Sm100TmaWarpSpecializedILi1ELi1ELi32ELb0ELb0EEEJNSB_IJSI_SJ_SJ_EEENSB_IJNSY_ISI_SE_EES1Z_EEESL_NSB_IJlNSB_IJSE_llEEES10_EEESL_S22_NS1T_6fusion15FusionCallbacksIS1X_NS23_17LinearCombinationISL_fSL_fLNS_15FloatRoundStyleE2EEES1Y_S20_JEEENSA_5SM1004TMEM4LOAD26SM100_TMEM_LOAD_32dp32b32xENSA_13SM90_TMA_LOADENS19_IS1B_S1D_NSY_INSB_IJS1E_SI_EEENSB_IJSI_SE_EEEEEEENSA_39AutoVectorizingCopyWithAssumedAlignmentILi128EEENSA_14SM90_TMA_STOREES2H_S2J_S2J_EEEvvEEEEvNT_6ParamsE --------------------------
	.section	.nv.info._ZN7cutlass13device_kernelINS_4conv6kernel13ConvUniversalINS1_16ConvProblemShapeILNS1_8OperatorE2ELi2EEENS1_10collective14CollectiveConvINS1_47MainloopSm100TmaUmmaWarpSpecializedImplicitGemmILS5_2ELi36ELi2ELi1ELi2EN4cute5tupleIJNSA_1CILi2EEENSC_ILi1EEESE_EEEEENSB_IJNSC_ILi128EEENSB_IJNSC_ILi64EEEEEESJ_EEENS_12float_e4m3_tESL_NSA_8TiledMMAINSA_8MMA_AtomIJNSA_10MMA_TraitsINSA_25SM100_MMA_F8F6F4_2x1SM_SSEJSL_SL_fSH_SI_NSA_17integral_constantINSA_4UMMA5MajorELSS_1EEEST_NSQ_INSR_7ScaleInELSU_0EEESV_EEEEEENSA_6LayoutINSB_IJSE_SE_SE_EEENSB_IJNSC_ILi0EEES10_S10_EEEEENSB_IJNSA_10UnderscoreES13_S13_EEEEENS7_6detail27Sm100ImplicitGemmTileTraitsINSA_18SM100_TMA_2SM_LOADENSA_14ComposedLayoutINSA_7SwizzleILi2ELi4ELi3EEENSA_18smem_ptr_flag_bitsILi8EEENSY_INSB_IJSI_NSC_ILi8EEEEEENSB_IJSE_SI_EEEEEEEvEENS17_INSA_25SM100_TMA_2SM_LOAD_IM2COLENS19_INS1A_ILi1ELi4ELi3EEES1D_NSY_INSB_IJNSC_ILi32EEES1E_EEENSB_IJSE_S1M_EEEEEEEvEEEENS_8epilogue10collective18CollectiveEpilogueINS1T_23Sm100TmaWarpSpecializedILi1ELi1ELi32ELb0ELb0EEEJNSB_IJSI_SJ_SJ_EEENSB_IJNSY_ISI_SE_EES1Z_EEESL_NSB_IJlNSB_IJSE_llEEES10_EEESL_S22_NS1T_6fusion15FusionCallbacksIS1X_NS23_17LinearCombinationISL_fSL_fLNS_15FloatRoundStyleE2EEES1Y_S20_JEEENSA_5SM1004TMEM4LOAD26SM100_TMEM_LOAD_32dp32b32xENSA_13SM90_TMA_LOADENS19_IS1B_S1D_NSY_INSB_IJS1E_SI_EEENSB_IJSI_SE_EEEEEEENSA_39AutoVectorizingCopyWithAssumedAlignmentILi128EEENSA_14SM90_TMA_STOREES2H_S2J_S2J_EEEvvEEEEvNT_6ParamsE,"",@"SHT_CUDA_INFO"
	.sectionflags	@""
	.align	4


	//----- nvinfo : EIATTR_CUDA_API_VERSION
	.align		4
        /*0000*/ 	.byte	0x04, 0x37
        /*0002*/ 	.short	(.L_31 - .L_30)
.L_30:
        /*0004*/ 	.word	0x00000082


	//----- nvinfo : EIATTR_KPARAM_INFO
	.align		4
.L_31:
        /*0008*/ 	.byte	0x04, 0x17
        /*000a*/ 	.short	(.L_33 - .L_32)
.L_32:
        /*000c*/ 	.word	0x00000000
        /*0010*/ 	.short	0x0000
        /*0012*/ 	.short	0x0000
        /*0014*/ 	.byte	0x00, 0xf0, 0x01, 0x20


	//----- nvinfo : EIATTR_AT_ENTRY_FRAGMENTS
	.align		4
.L_33:
        /*0018*/ 	.byte	0x04, 0x4f
        /*001a*/ 	.short	(.L_35 - .L_34)


	//   ....[0]....
.L_34:
        /*001c*/ 	.word	0x00000007


	//----- nvinfo : EIATTR_RESERVED_SMEM_USED
	.align		4
.L_35:
        /*0020*/ 	.byte	0x01, 0x41
	.zero		2


	//----- nvinfo : EIATTR_SPARSE_MMA_MASK
	.align		4
        /*0024*/ 	.byte	0x03, 0x50
        /*0026*/ 	.short	0x0000


	//----- nvinfo : EIATTR_TCGEN05_2CTA_USED
	.align		4
        /*0028*/ 	.byte	0x01, 0x52
	.zero		2


	//----- nvinfo : EIATTR_MAXREG_COUNT
	.align		4
        /*002c*/ 	.byte	0x03, 0x1b
        /*002e*/ 	.short	0x00ff


	//----- nvinfo : EIATTR_NUM_BARRIERS
	.align		4
        /*0030*/ 	.byte	0x02, 0x4c
        /*0032*/ 	.byte	0x07
	.zero		1


	//----- nvinfo : EIATTR_EXTERNS
	.align		4
        /*0034*/ 	.byte	0x04, 0x0f
        /*0036*/ 	.short	(.L_37 - .L_36)


	//   ....[0]....
	.align		4
.L_36:
        /*0038*/ 	.word	index@(__assertfail)


	//----- nvinfo : EIATTR_MERCURY_ISA_VERSION
	.align		4
.L_37:
        /*003c*/ 	.byte	0x03, 0x5f
        /*003e*/ 	.short	0x0101


	//----- nvinfo : EIATTR_INT_WARP_WIDE_INSTR_OFFSETS
	.align		4
        /*0040*/ 	.byte	0x04, 0x31
        /*0042*/ 	.short	(.L_39 - .L_38)


	//   ....[0]....
.L_38:
        /*0044*/ 	.word	0x00001020


	//   ....[1]....
        /*0048*/ 	.word	0x000010d0


	//   ....[2]....
        /*004c*/ 	.word	0x00005a70


	//   ....[3]....
        /*0050*/ 	.word	0x00005a90


	//   ....[4]....
        /*0054*/ 	.word	0x00005ac0


	//----- nvinfo : EIATTR_COOP_GROUP_MASK_REGIDS
	.align		4
.L_39:
        /*0058*/ 	.byte	0x04, 0x29
        /*005a*/ 	.short	(.L_41 - .L_40)


	//   ....[0]....
.L_40:
        /*005c*/ 	.word	0xffffffff


	//   ....[1]....
        /*0060*/ 	.word	0xffffffff


	//   ....[2]....
        /*0064*/ 	.word	0xffffffff


	//   ....[3]....
        /*0068*/ 	.word	0xffffffff


	//   ....[4]....
        /*006c*/ 	.word	0xffffffff


	//   ....[5]....
        /*0070*/ 	.word	0xffffffff


	//   ....[6]....
        /*0074*/ 	.word	0xffffffff


	//   ....[7]....
        /*0078*/ 	.word	0xffffffff


	//   ....[8]....
        /*007c*/ 	.word	0xffffffff


	//   ....[9]....
        /*0080*/ 	.word	0xffffffff


	//   ....[10]....
        /*0084*/ 	.word	0xffffffff


	//   ....[11]....
        /*0088*/ 	.word	0xffffffff


	//   ....[12]....
        /*008c*/ 	.word	0xffffffff


	//----- nvinfo : EIATTR_COOP_GROUP_INSTR_OFFSETS
	.align		4
.L_41:
        /*0090*/ 	.byte	0x04, 0x28
        /*0092*/ 	.short	(.L_43 - .L_42)


	//   ....[0]....
.L_42:
        /*0094*/ 	.word	0x000000d0


	//   ....[1]....
        /*0098*/ 	.word	0x00000540


	//   ....[2]....
        /*009c*/ 	.word	0x00000b10


	//   ....[3]....
        /*00a0*/ 	.word	0x00000c50


	//   ....[4]....
        /*00a4*/ 	.word	0x00000d50


	//   ....[5]....
        /*00a8*/ 	.word	0x00000ea0


	//   ....[6]....
        /*00ac*/ 	.word	0x00001140


	//   ....[7]....
        /*00b0*/ 	.word	0x00002a40


	//   ....[8]....
        /*00b4*/ 	.word	0x00004a60


	//   ....[9]....
        /*00b8*/ 	.word	0x00004f30


	//   ....[10]....
        /*00bc*/ 	.word	0x00004f60


	//   ....[11]....
        /*00c0*/ 	.word	0x00005980


	//   ....[12]....
        /*00c4*/ 	.word	0x00005b90


	//----- nvinfo : EIATTR_VRC_CTA_INIT_COUNT
	.align		4
.L_43:
        /*00c8*/ 	.byte	0x02, 0x4a
        /*00ca*/ 	.byte	0x80
	.zero		1


	//----- nvinfo : EIATTR_SYSCALL_OFFSETS
	.align		4
        /*00cc*/ 	.byte	0x04, 0x46
        /*00ce*/ 	.short	(.L_45 - .L_44)


	//   ....[0]....
.L_44:
        /*00d0*/ 	.word	0x00007900


	//   ....[1]....
        /*00d4*/ 	.word	0x00007a40


	//   ....[2]....
        /*00d8*/ 	.word	0x00008190


	//----- nvinfo : EIATTR_MBARRIER_INSTR_OFFSETS
	.align		4
.L_45:
        /*00dc*/ 	.byte	0x04, 0x39
        /*00de*/ 	.short	(.L_47 - .L_46)


	//   ....[0]....
.L_46:
        /*00e0*/ 	.word	0x00000670
        /*00e4*/ 	.word	0x000000ff
        /*00e8*/ 	.word	0x00000000
        /*00ec*/ 	.short	0x0100
        /*00ee*/ 	.byte	0x04
	.zero		1


	//   ....[1]....
        /*00f0*/ 	.word	0x00000680
        /*00f4*/ 	.word	0x000000ff
        /*00f8*/ 	.word	0x00000120
        /*00fc*/ 	.short	0x0100
        /*00fe*/ 	.byte	0x04
	.zero		1


	//   ....[2]....
        /*0100*/ 	.word	0x00000690
        /*0104*/ 	.word	0x000000ff
        /*0108*/ 	.word	0x00000008
        /*010c*/ 	.short	0x0100
        /*010e*/ 	.byte	0x04
	.zero		1


	//   ....[3]....
        /*0110*/ 	.word	0x000006a0
        /*0114*/ 	.word	0x000000ff
        /*0118*/ 	.word	0x00000128
        /*011c*/ 	.short	0x0100
        /*011e*/ 	.byte	0x04
	.zero		1


	//   ....[4]....
        /*0120*/ 	.word	0x000006b0
        /*0124*/ 	.word	0x000000ff
        /*0128*/ 	.word	0x00000010
        /*012c*/ 	.short	0x0100
        /*012e*/ 	.byte	0x04
	.zero		1


	//   ....[5]....
        /*0130*/ 	.word	0x000006c0
        /*0134*/ 	.word	0x000000ff
        /*0138*/ 	.word	0x00000130
        /*013c*/ 	.short	0x0100
        /*013e*/ 	.byte	0x04
	.zero		1


	//   ....[6]....
        /*0140*/ 	.word	0x000006d0
        /*0144*/ 	.word	0x000000ff
        /*0148*/ 	.word	0x00000018
        /*014c*/ 	.short	0x0100
        /*014e*/ 	.byte	0x04
	.zero		1


	//   ....[7]....
        /*0150*/ 	.word	0x000006e0
        /*0154*/ 	.word	0x000000ff
        /*0158*/ 	.word	0x00000138
        /*015c*/ 	.short	0x0100
        /*015e*/ 	.byte	0x04
	.zero		1


	//   ....[8]....
        /*0160*/ 	.word	0x000006f0
        /*0164*/ 	.word	0x000000ff
        /*0168*/ 	.word	0x00000020
        /*016c*/ 	.short	0x0100
        /*016e*/ 	.byte	0x04
	.zero		1


	//   ....[9]....
        /*0170*/ 	.word	0x00000700
        /*0174*/ 	.word	0x000000ff
        /*0178*/ 	.word	0x00000140
        /*017c*/ 	.short	0x0100
        /*017e*/ 	.byte	0x04
	.zero		1


	//   ....[10]....
        /*0180*/ 	.word	0x00000710
        /*0184*/ 	.word	0x000000ff
        /*0188*/ 	.word	0x00000028
        /*018c*/ 	.short	0x0100
        /*018e*/ 	.byte	0x04
	.zero		1


	//   ....[11]....
        /*0190*/ 	.word	0x00000720
        /*0194*/ 	.word	0x000000ff
        /*0198*/ 	.word	0x00000148
        /*019c*/ 	.short	0x0100
        /*019e*/ 	.byte	0x04
	.zero		1


	//   ....[12]....
        /*01a0*/ 	.word	0x00000730
        /*01a4*/ 	.word	0x000000ff
        /*01a8*/ 	.word	0x00000030
        /*01ac*/ 	.short	0x0100
        /*01ae*/ 	.byte	0x04
	.zero		1


	//   ....[13]....
        /*01b0*/ 	.word	0x00000740
        /*01b4*/ 	.word	0x000000ff
        /*01b8*/ 	.word	0x00000150
        /*01bc*/ 	.short	0x0100
        /*01be*/ 	.byte	0x04
	.zero		1


	//   ....[14]....
        /*01c0*/ 	.word	0x00000750
        /*01c4*/ 	.word	0x000000ff
        /*01c8*/ 	.word	0x00000038
        /*01cc*/ 	.short	0x0100
        /*01ce*/ 	.byte	0x04
	.zero		1


	//   ....[15]....
        /*01d0*/ 	.word	0x00000760
        /*01d4*/ 	.word	0x000000ff
        /*01d8*/ 	.word	0x00000158
        /*01dc*/ 	.short	0x0100
        /*01de*/ 	.byte	0x04
	.zero		1


	//   ....[16]....
        /*01e0*/ 	.word	0x00000770
        /*01e4*/ 	.word	0x000000ff
        /*01e8*/ 	.word	0x00000040
        /*01ec*/ 	.short	0x0100
        /*01ee*/ 	.byte	0x04
	.zero		1


	//   ....[17]....
        /*01f0*/ 	.word	0x00000780
        /*01f4*/ 	.word	0x000000ff
        /*01f8*/ 	.word	0x00000160
        /*01fc*/ 	.short	0x0100
        /*01fe*/ 	.byte	0x04
	.zero		1


	//   ....[18]....
        /*0200*/ 	.word	0x00000790
        /*0204*/ 	.word	0x000000ff
        /*0208*/ 	.word	0x00000048
        /*020c*/ 	.short	0x0100
        /*020e*/ 	.byte	0x04
	.zero		1


	//   ....[19]....
        /*0210*/ 	.word	0x000007a0
        /*0214*/ 	.word	0x000000ff
        /*0218*/ 	.word	0x00000168
        /*021c*/ 	.short	0x0100
        /*021e*/ 	.byte	0x04
	.zero		1


	//   ....[20]....
        /*0220*/ 	.word	0x000007b0
        /*0224*/ 	.word	0x000000ff
        /*0228*/ 	.word	0x00000050
        /*022c*/ 	.short	0x0100
        /*022e*/ 	.byte	0x04
	.zero		1


	//   ....[21]....
        /*0230*/ 	.word	0x000007c0
        /*0234*/ 	.word	0x000000ff
        /*0238*/ 	.word	0x00000170
        /*023c*/ 	.short	0x0100
        /*023e*/ 	.byte	0x04
	.zero		1


	//   ....[22]....
        /*0240*/ 	.word	0x000007d0
        /*0244*/ 	.word	0x000000ff
        /*0248*/ 	.word	0x00000058
        /*024c*/ 	.short	0x0100
        /*024e*/ 	.byte	0x04
	.zero		1


	//   ....[23]....
        /*0250*/ 	.word	0x000007e0
        /*0254*/ 	.word	0x000000ff
        /*0258*/ 	.word	0x00000178
        /*025c*/ 	.short	0x0100
        /*025e*/ 	.byte	0x04
	.zero		1


	//   ....[24]....
        /*0260*/ 	.word	0x000007f0
        /*0264*/ 	.word	0x000000ff
        /*0268*/ 	.word	0x00000060
        /*026c*/ 	.short	0x0100
        /*026e*/ 	.byte	0x04
	.zero		1


	//   ....[25]....
        /*0270*/ 	.word	0x00000800
        /*0274*/ 	.word	0x000000ff
        /*0278*/ 	.word	0x00000180
        /*027c*/ 	.short	0x0100
        /*027e*/ 	.byte	0x04
	.zero		1


	//   ....[26]....
        /*0280*/ 	.word	0x00000810
        /*0284*/ 	.word	0x000000ff
        /*0288*/ 	.word	0x00000068
        /*028c*/ 	.short	0x0100
        /*028e*/ 	.byte	0x04
	.zero		1


	//   ....[27]....
        /*0290*/ 	.word	0x00000820
        /*0294*/ 	.word	0x000000ff
        /*0298*/ 	.word	0x00000188
        /*029c*/ 	.short	0x0100
        /*029e*/ 	.byte	0x04
	.zero		1


	//   ....[28]....
        /*02a0*/ 	.word	0x00000830
        /*02a4*/ 	.word	0x000000ff
        /*02a8*/ 	.word	0x00000070
        /*02ac*/ 	.short	0x0100
        /*02ae*/ 	.byte	0x04
	.zero		1


	//   ....[29]....
        /*02b0*/ 	.word	0x00000840
        /*02b4*/ 	.word	0x000000ff
        /*02b8*/ 	.word	0x00000190
        /*02bc*/ 	.short	0x0100
        /*02be*/ 	.byte	0x04
	.zero		1


	//   ....[30]....
        /*02c0*/ 	.word	0x00000850
        /*02c4*/ 	.word	0x000000ff
        /*02c8*/ 	.word	0x00000078
        /*02cc*/ 	.short	0x0100
        /*02ce*/ 	.byte	0x04
	.zero		1


	//   ....[31]....
        /*02d0*/ 	.word	0x00000860
        /*02d4*/ 	.word	0x000000ff
        /*02d8*/ 	.word	0x00000198
        /*02dc*/ 	.short	0x0100
        /*02de*/ 	.byte	0x04
	.zero		1


	//   ....[32]....
        /*02e0*/ 	.word	0x00000870
        /*02e4*/ 	.word	0x000000ff
        /*02e8*/ 	.word	0x00000080
        /*02ec*/ 	.short	0x0100
        /*02ee*/ 	.byte	0x04
	.zero		1


	//   ....[33]....
        /*02f0*/ 	.word	0x00000880
        /*02f4*/ 	.word	0x000000ff
        /*02f8*/ 	.word	0x000001a0
        /*02fc*/ 	.short	0x0100
        /*02fe*/ 	.byte	0x04
	.zero		1


	//   ....[34]....
        /*0300*/ 	.word	0x00000890
        /*0304*/ 	.word	0x000000ff
        /*0308*/ 	.word	0x00000088
        /*030c*/ 	.short	0x0100
        /*030e*/ 	.byte	0x04
	.zero		1


	//   ....[35]....
        /*0310*/ 	.word	0x000008a0
        /*0314*/ 	.word	0x000000ff
        /*0318*/ 	.word	0x000001a8
        /*031c*/ 	.short	0x0100
        /*031e*/ 	.byte	0x04
	.zero		1


	//   ....[36]....
        /*0320*/ 	.word	0x000008b0
        /*0324*/ 	.word	0x000000ff
        /*0328*/ 	.word	0x00000090
        /*032c*/ 	.short	0x0100
        /*032e*/ 	.byte	0x04
	.zero		1


	//   ....[37]....
        /*0330*/ 	.word	0x000008c0
        /*0334*/ 	.word	0x000000ff
        /*0338*/ 	.word	0x000001b0
        /*033c*/ 	.short	0x0100
        /*033e*/ 	.byte	0x04
	.zero		1


	//   ....[38]....
        /*0340*/ 	.word	0x000008d0
        /*0344*/ 	.word	0x000000ff
        /*0348*/ 	.word	0x00000098
        /*034c*/ 	.short	0x0100
        /*034e*/ 	.byte	0x04
	.zero		1


	//   ....[39]....
        /*0350*/ 	.word	0x000008e0
        /*0354*/ 	.word	0x000000ff
        /*0358*/ 	.word	0x000001b8
        /*035c*/ 	.short	0x0100
        /*035e*/ 	.byte	0x04
	.zero		1


	//   ....[40]....
        /*0360*/ 	.word	0x000008f0
        /*0364*/ 	.word	0x000000ff
        /*0368*/ 	.word	0x000000a0
        /*036c*/ 	.short	0x0100
        /*036e*/ 	.byte	0x04
	.zero		1


	//   ....[41]....
        /*0370*/ 	.word	0x00000900
        /*0374*/ 	.word	0x000000ff
        /*0378*/ 	.word	0x000001c0
        /*037c*/ 	.short	0x0100
        /*037e*/ 	.byte	0x04
	.zero		1


	//   ....[42]....
        /*0380*/ 	.word	0x00000910
        /*0384*/ 	.word	0x000000ff
        /*0388*/ 	.word	0x000000a8
        /*038c*/ 	.short	0x0100
        /*038e*/ 	.byte	0x04
	.zero		1


	//   ....[43]....
        /*0390*/ 	.word	0x00000920
        /*0394*/ 	.word	0x000000ff
        /*0398*/ 	.word	0x000001c8
        /*039c*/ 	.short	0x0100
        /*039e*/ 	.byte	0x04
	.zero		1


	//   ....[44]....
        /*03a0*/ 	.word	0x00000930
        /*03a4*/ 	.word	0x000000ff
        /*03a8*/ 	.word	0x000000b0
        /*03ac*/ 	.short	0x0100
        /*03ae*/ 	.byte	0x04
	.zero		1


	//   ....[45]....
        /*03b0*/ 	.word	0x00000940
        /*03b4*/ 	.word	0x000000ff
        /*03b8*/ 	.word	0x000001d0
        /*03bc*/ 	.short	0x0100
        /*03be*/ 	.byte	0x04
	.zero		1


	//   ....[46]....
        /*03c0*/ 	.word	0x00000950
        /*03c4*/ 	.word	0x000000ff
        /*03c8*/ 	.word	0x000000b8
        /*03cc*/ 	.short	0x0100
        /*03ce*/ 	.byte	0x04
	.zero		1


	//   ....[47]....
        /*03d0*/ 	.word	0x00000960
        /*03d4*/ 	.word	0x000000ff
        /*03d8*/ 	.word	0x000001d8
        /*03dc*/ 	.short	0x0100
        /*03de*/ 	.byte	0x04
	.zero		1


	//   ....[48]....
        /*03e0*/ 	.word	0x00000970
        /*03e4*/ 	.word	0x000000ff
        /*03e8*/ 	.word	0x000000c0
        /*03ec*/ 	.short	0x0100
        /*03ee*/ 	.byte	0x04
	.zero		1


	//   ....[49]....
        /*03f0*/ 	.word	0x00000980
        /*03f4*/ 	.word	0x000000ff
        /*03f8*/ 	.word	0x000001e0
        /*03fc*/ 	.short	0x0100
        /*03fe*/ 	.byte	0x04
	.zero		1


	//   ....[50]....
        /*0400*/ 	.word	0x00000990
        /*0404*/ 	.word	0x000000ff
        /*0408*/ 	.word	0x000000c8
        /*040c*/ 	.short	0x0100
        /*040e*/ 	.byte	0x04
	.zero		1


	//   ....[51]....
        /*0410*/ 	.word	0x000009a0
        /*0414*/ 	.word	0x000000ff
        /*0418*/ 	.word	0x000001e8
        /*041c*/ 	.short	0x0100
        /*041e*/ 	.byte	0x04
	.zero		1


	//   ....[52]....
        /*0420*/ 	.word	0x000009b0
        /*0424*/ 	.word	0x000000ff
        /*0428*/ 	.word	0x000000d0
        /*042c*/ 	.short	0x0100
        /*042e*/ 	.byte	0x04
	.zero		1


	//   ....[53]....
        /*0430*/ 	.word	0x000009c0
        /*0434*/ 	.word	0x000000ff
        /*0438*/ 	.word	0x000001f0
        /*043c*/ 	.short	0x0100
        /*043e*/ 	.byte	0x04
	.zero		1


	//   ....[54]....
        /*0440*/ 	.word	0x000009d0
        /*0444*/ 	.word	0x000000ff
        /*0448*/ 	.word	0x000000d8
        /*044c*/ 	.short	0x0100
        /*044e*/ 	.byte	0x04
	.zero		1


	//   ....[55]....
        /*0450*/ 	.word	0x000009e0
        /*0454*/ 	.word	0x000000ff
        /*0458*/ 	.word	0x000001f8
        /*045c*/ 	.short	0x0100
        /*045e*/ 	.byte	0x04
	.zero		1


	//   ....[56]....
        /*0460*/ 	.word	0x000009f0
        /*0464*/ 	.word	0x000000ff
        /*0468*/ 	.word	0x000000e0
        /*046c*/ 	.short	0x0100
        /*046e*/ 	.byte	0x04
	.zero		1


	//   ....[57]....
        /*0470*/ 	.word	0x00000a00
        /*0474*/ 	.word	0x000000ff
        /*0478*/ 	.word	0x00000200
        /*047c*/ 	.short	0x0100
        /*047e*/ 	.byte	0x04
	.zero		1


	//   ....[58]....
        /*0480*/ 	.word	0x00000a10
        /*0484*/ 	.word	0x000000ff
        /*0488*/ 	.word	0x000000e8
        /*048c*/ 	.short	0x0100
        /*048e*/ 	.byte	0x04
	.zero		1


	//   ....[59]....
        /*0490*/ 	.word	0x00000a20
        /*0494*/ 	.word	0x000000ff
        /*0498*/ 	.word	0x00000208
        /*049c*/ 	.short	0x0100
        /*049e*/ 	.byte	0x04
	.zero		1


	//   ....[60]....
        /*04a0*/ 	.word	0x00000a30
        /*04a4*/ 	.word	0x000000ff
        /*04a8*/ 	.word	0x000000f0
        /*04ac*/ 	.short	0x0100
        /*04ae*/ 	.byte	0x04
	.zero		1


	//   ....[61]....
        /*04b0*/ 	.word	0x00000a40
        /*04b4*/ 	.word	0x000000ff
        /*04b8*/ 	.word	0x00000210
        /*04bc*/ 	.short	0x0100
        /*04be*/ 	.byte	0x04
	.zero		1


	//   ....[62]....
        /*04c0*/ 	.word	0x00000a50
        /*04c4*/ 	.word	0x000000ff
        /*04c8*/ 	.word	0x000000f8
        /*04cc*/ 	.short	0x0100
        /*04ce*/ 	.byte	0x04
	.zero		1


	//   ....[63]....
        /*04d0*/ 	.word	0x00000a60
        /*04d4*/ 	.word	0x000000ff
        /*04d8*/ 	.word	0x00000218
        /*04dc*/ 	.short	0x0100
        /*04de*/ 	.byte	0x04
	.zero		1


	//   ....[64]....
        /*04e0*/ 	.word	0x00000a70
        /*04e4*/ 	.word	0x000000ff
        /*04e8*/ 	.word	0x00000100
        /*04ec*/ 	.short	0x0100
        /*04ee*/ 	.byte	0x04
	.zero		1


	//   ....[65]....
        /*04f0*/ 	.word	0x00000a80
        /*04f4*/ 	.word	0x000000ff
        /*04f8*/ 	.word	0x00000220
        /*04fc*/ 	.short	0x0100
        /*04fe*/ 	.byte	0x04
	.zero		1


	//   ....[66]....
        /*0500*/ 	.word	0x00000a90
        /*0504*/ 	.word	0x000000ff
        /*0508*/ 	.word	0x00000108
        /*050c*/ 	.short	0x0100
        /*050e*/ 	.byte	0x04
	.zero		1


	//   ....[67]....
        /*0510*/ 	.word	0x00000aa0
        /*0514*/ 	.word	0x000000ff
        /*0518*/ 	.word	0x00000228
        /*051c*/ 	.short	0x0100
        /*051e*/ 	.byte	0x04
	.zero		1


	//   ....[68]....
        /*0520*/ 	.word	0x00000ab0
        /*0524*/ 	.word	0x000000ff
        /*0528*/ 	.word	0x00000110
        /*052c*/ 	.short	0x0100
        /*052e*/ 	.byte	0x04
	.zero		1


	//   ....[69]....
        /*0530*/ 	.word	0x00000ac0
        /*0534*/ 	.word	0x000000ff
        /*0538*/ 	.word	0x00000230
        /*053c*/ 	.short	0x0100
        /*053e*/ 	.byte	0x04
	.zero		1


	//   ....[70]....
        /*0540*/ 	.word	0x00000ad0
        /*0544*/ 	.word	0x000000ff
        /*0548*/ 	.word	0x00000118
        /*054c*/ 	.short	0x0100
        /*054e*/ 	.byte	0x04
	.zero		1


	//   ....[71]....
        /*0550*/ 	.word	0x00000ae0
        /*0554*/ 	.word	0x000000ff
        /*0558*/ 	.word	0x00000238
        /*055c*/ 	.short	0x0100
        /*055e*/ 	.byte	0x04
	.zero		1


	//   ....[72]....
        /*0560*/ 	.word	0x00000c20
        /*0564*/ 	.word	0x000000ff
        /*0568*/ 	.word	0x00000240
        /*056c*/ 	.short	0x0100
        /*056e*/ 	.byte	0x04
	.zero		1


	//   ....[73]....
        /*0570*/ 	.word	0x00000c30
        /*0574*/ 	.word	0x000000ff
        /*0578*/ 	.word	0x00000248
        /*057c*/ 	.short	0x0100
        /*057e*/ 	.byte	0x04
	.zero		1


	//   ....[74]....
        /*0580*/ 	.word	0x00000d20
        /*0584*/ 	.word	0x000000ff
        /*0588*/ 	.word	0x00000250
        /*058c*/ 	.short	0x0100
        /*058e*/ 	.byte	0x04
	.zero		1


	//   ....[75]....
        /*0590*/ 	.word	0x00000d30
        /*0594*/ 	.word	0x000000ff
        /*0598*/ 	.word	0x00000258
        /*059c*/ 	.short	0x0100
        /*059e*/ 	.byte	0x04
	.zero		1


	//   ....[76]....
        /*05a0*/ 	.word	0x00000e70
        /*05a4*/ 	.word	0x000000ff
        /*05a8*/ 	.word	0x00000260
        /*05ac*/ 	.short	0x0100
        /*05ae*/ 	.byte	0x06
	.zero		1


	//   ....[77]....
        /*05b0*/ 	.word	0x00000e80
        /*05b4*/ 	.word	0x000000ff
        /*05b8*/ 	.word	0x00000268
        /*05bc*/ 	.short	0x0100
        /*05be*/ 	.byte	0x06
	.zero		1


	//   ....[78]....
        /*05c0*/ 	.word	0x00000fc0
        /*05c4*/ 	.word	0x000000ff
        /*05c8*/ 	.word	0x00000270
        /*05cc*/ 	.short	0x0100
        /*05ce*/ 	.byte	0x04
	.zero		1


	//   ....[79]....
        /*05d0*/ 	.word	0x00000fd0
        /*05d4*/ 	.word	0x000000ff
        /*05d8*/ 	.word	0x00000280
        /*05dc*/ 	.short	0x0100
        /*05de*/ 	.byte	0x04
	.zero		1


	//   ....[80]....
        /*05e0*/ 	.word	0x00000fe0
        /*05e4*/ 	.word	0x000000ff
        /*05e8*/ 	.word	0x00000278
        /*05ec*/ 	.short	0x0100
        /*05ee*/ 	.byte	0x04
	.zero		1


	//   ....[81]....
        /*05f0*/ 	.word	0x00000ff0
        /*05f4*/ 	.word	0x000000ff
        /*05f8*/ 	.word	0x00000288
        /*05fc*/ 	.short	0x0100
        /*05fe*/ 	.byte	0x04
	.zero		1


	//   ....[82]....
        /*0600*/ 	.word	0x000010f0
        /*0604*/ 	.word	0x000000ff
        /*0608*/ 	.word	0x00000290
        /*060c*/ 	.short	0x0100
        /*060e*/ 	.byte	0x06
	.zero		1


	//   ....[83]....
        /*0610*/ 	.word	0x00001eb0
        /*0614*/ 	.word	0x000000ff
        /*0618*/ 	.word	0x00000120
        /*061c*/ 	.short	0x010a
        /*061e*/ 	.byte	0x06
	.zero		1


	//   ....[84]....
        /*0620*/ 	.word	0x000021b0
        /*0624*/ 	.word	0x000000ff
        /*0628*/ 	.word	0x00000120
        /*062c*/ 	.short	0x010a
        /*062e*/ 	.byte	0x0b
	.zero		1


	//   ....[85]....
        /*0630*/ 	.word	0x00002360
        /*0634*/ 	.word	0x000000ff
        /*0638*/ 	.word	0x00000120
        /*063c*/ 	.short	0x010a
        /*063e*/ 	.byte	0x08
	.zero		1


	//   ....[86]....
        /*0640*/ 	.word	0x00002550
        /*0644*/ 	.word	0x000000ff
        /*0648*/ 	.word	0x00000258
        /*064c*/ 	.short	0x0101
        /*064e*/ 	.byte	0x18
	.zero		1


	//   ....[87]....
        /*0650*/ 	.word	0x00002580
        /*0654*/ 	.word	0x000000ff
        /*0658*/ 	.word	0x00000120
        /*065c*/ 	.short	0x010a
        /*065e*/ 	.byte	0x04
	.zero		1


	//   ....[88]....
        /*0660*/ 	.word	0x000026c0
        /*0664*/ 	.word	0x000000ff
        /*0668*/ 	.word	0x00000120
        /*066c*/ 	.short	0x010a
        /*066e*/ 	.byte	0x15
	.zero		1


	//   ....[89]....
        /*0670*/ 	.word	0x00002870
        /*0674*/ 	.word	0x000000ff
        /*0678*/ 	.word	0x00000120
        /*067c*/ 	.short	0x010a
        /*067e*/ 	.byte	0x08
	.zero		1


	//   ....[90]....
        /*0680*/ 	.word	0x00002a50
        /*0684*/ 	.word	0x000000ff
        /*0688*/ 	.word	0x00000260
        /*068c*/ 	.short	0x010a
        /*068e*/ 	.byte	0x18
	.zero		1


	//   ....[91]....
        /*0690*/ 	.word	0x00002b10
        /*0694*/ 	.word	0x000000ff
        /*0698*/ 	.word	0x00000000
        /*069c*/ 	.short	0x0101
        /*069e*/ 	.byte	0x04
	.zero		1


	//   ....[92]....
        /*06a0*/ 	.word	0x000030e0
        /*06a4*/ 	.word	0x000000ff
        /*06a8*/ 	.word	0x00000000
        /*06ac*/ 	.short	0x010a
        /*06ae*/ 	.byte	0x04
	.zero		1


	//   ....[93]....
        /*06b0*/ 	.word	0x00003180
        /*06b4*/ 	.word	0x000000ff
        /*06b8*/ 	.word	0x00000000
        /*06bc*/ 	.short	0x010a
        /*06be*/ 	.byte	0x05
	.zero		1


	//   ....[94]....
        /*06c0*/ 	.word	0x00003220
        /*06c4*/ 	.word	0x000000ff
        /*06c8*/ 	.word	0x00000000
        /*06cc*/ 	.short	0x010a
        /*06ce*/ 	.byte	0x05
	.zero		1


	//   ....[95]....
        /*06d0*/ 	.word	0x000032c0
        /*06d4*/ 	.word	0x000000ff
        /*06d8*/ 	.word	0x00000000
        /*06dc*/ 	.short	0x010a
        /*06de*/ 	.byte	0x05
	.zero		1


	//   ....[96]....
        /*06e0*/ 	.word	0x00003360
        /*06e4*/ 	.word	0x000000ff
        /*06e8*/ 	.word	0x00000000
        /*06ec*/ 	.short	0x010a
        /*06ee*/ 	.byte	0x05
	.zero		1


	//   ....[97]....
        /*06f0*/ 	.word	0x00003400
        /*06f4*/ 	.word	0x000000ff
        /*06f8*/ 	.word	0x00000000
        /*06fc*/ 	.short	0x010a
        /*06fe*/ 	.byte	0x05
	.zero		1


	//   ....[98]....
        /*0700*/ 	.word	0x000034a0
        /*0704*/ 	.word	0x000000ff
        /*0708*/ 	.word	0x00000000
        /*070c*/ 	.short	0x010a
        /*070e*/ 	.byte	0x05
	.zero		1


	//   ....[99]....
        /*0710*/ 	.word	0x00003540
        /*0714*/ 	.word	0x000000ff
        /*0718*/ 	.word	0x00000000
        /*071c*/ 	.short	0x010a
        /*071e*/ 	.byte	0x05
	.zero		1


	//   ....[100]....
        /*0720*/ 	.word	0x000035e0
        /*0724*/ 	.word	0x000000ff
        /*0728*/ 	.word	0x00000000
        /*072c*/ 	.short	0x010a
        /*072e*/ 	.byte	0x05
	.zero		1


	//   ....[101]....
        /*0730*/ 	.word	0x00003680
        /*0734*/ 	.word	0x000000ff
        /*0738*/ 	.word	0x00000000
        /*073c*/ 	.short	0x010a
        /*073e*/ 	.byte	0x05
	.zero		1


	//   ....[102]....
        /*0740*/ 	.word	0x00003720
        /*0744*/ 	.word	0x000000ff
        /*0748*/ 	.word	0x00000000
        /*074c*/ 	.short	0x010a
        /*074e*/ 	.byte	0x05
	.zero		1


	//   ....[103]....
        /*0750*/ 	.word	0x000037c0
        /*0754*/ 	.word	0x000000ff
        /*0758*/ 	.word	0x00000000
        /*075c*/ 	.short	0x010a
        /*075e*/ 	.byte	0x05
	.zero		1


	//   ....[104]....
        /*0760*/ 	.word	0x00003860
        /*0764*/ 	.word	0x000000ff
        /*0768*/ 	.word	0x00000000
        /*076c*/ 	.short	0x010a
        /*076e*/ 	.byte	0x05
	.zero		1


	//   ....[105]....
        /*0770*/ 	.word	0x00003900
        /*0774*/ 	.word	0x000000ff
        /*0778*/ 	.word	0x00000000
        /*077c*/ 	.short	0x010a
        /*077e*/ 	.byte	0x05
	.zero		1


	//   ....[106]....
        /*0780*/ 	.word	0x000039a0
        /*0784*/ 	.word	0x000000ff
        /*0788*/ 	.word	0x00000000
        /*078c*/ 	.short	0x010a
        /*078e*/ 	.byte	0x05
	.zero		1


	//   ....[107]....
        /*0790*/ 	.word	0x00003a40
        /*0794*/ 	.word	0x000000ff
        /*0798*/ 	.word	0x00000000
        /*079c*/ 	.short	0x010a
        /*079e*/ 	.byte	0x05
	.zero		1


	//   ....[108]....
        /*07a0*/ 	.word	0x00003ae0
        /*07a4*/ 	.word	0x000000ff
        /*07a8*/ 	.word	0x00000000
        /*07ac*/ 	.short	0x010a
        /*07ae*/ 	.byte	0x05
	.zero		1


	//   ....[109]....
        /*07b0*/ 	.word	0x00003b80
        /*07b4*/ 	.word	0x000000ff
        /*07b8*/ 	.word	0x00000000
        /*07bc*/ 	.short	0x010a
        /*07be*/ 	.byte	0x05
	.zero		1


	//   ....[110]....
        /*07c0*/ 	.word	0x00003c20
        /*07c4*/ 	.word	0x000000ff
        /*07c8*/ 	.word	0x00000000
        /*07cc*/ 	.short	0x010a
        /*07ce*/ 	.byte	0x05
	.zero		1


	//   ....[111]....
        /*07d0*/ 	.word	0x00003cc0
        /*07d4*/ 	.word	0x000000ff
        /*07d8*/ 	.word	0x00000000
        /*07dc*/ 	.short	0x010a
        /*07de*/ 	.byte	0x05
	.zero		1


	//   ....[112]....
        /*07e0*/ 	.word	0x00003d60
        /*07e4*/ 	.word	0x000000ff
        /*07e8*/ 	.word	0x00000000
        /*07ec*/ 	.short	0x010a
        /*07ee*/ 	.byte	0x05
	.zero		1


	//   ....[113]....
        /*07f0*/ 	.word	0x00003e00
        /*07f4*/ 	.word	0x000000ff
        /*07f8*/ 	.word	0x00000000
        /*07fc*/ 	.short	0x010a
        /*07fe*/ 	.byte	0x05
	.zero		1


	//   ....[114]....
        /*0800*/ 	.word	0x00003ea0
        /*0804*/ 	.word	0x000000ff
        /*0808*/ 	.word	0x00000000
        /*080c*/ 	.short	0x010a
        /*080e*/ 	.byte	0x05
	.zero		1


	//   ....[115]....
        /*0810*/ 	.word	0x00003f40
        /*0814*/ 	.word	0x000000ff
        /*0818*/ 	.word	0x00000000
        /*081c*/ 	.short	0x010a
        /*081e*/ 	.byte	0x05
	.zero		1


	//   ....[116]....
        /*0820*/ 	.word	0x00003fe0
        /*0824*/ 	.word	0x000000ff
        /*0828*/ 	.word	0x00000000
        /*082c*/ 	.short	0x010a
        /*082e*/ 	.byte	0x05
	.zero		1


	//   ....[117]....
        /*0830*/ 	.word	0x00004080
        /*0834*/ 	.word	0x000000ff
        /*0838*/ 	.word	0x00000000
        /*083c*/ 	.short	0x010a
        /*083e*/ 	.byte	0x05
	.zero		1


	//   ....[118]....
        /*0840*/ 	.word	0x00004120
        /*0844*/ 	.word	0x000000ff
        /*0848*/ 	.word	0x00000000
        /*084c*/ 	.short	0x010a
        /*084e*/ 	.byte	0x05
	.zero		1


	//   ....[119]....
        /*0850*/ 	.word	0x000041c0
        /*0854*/ 	.word	0x000000ff
        /*0858*/ 	.word	0x00000000
        /*085c*/ 	.short	0x010a
        /*085e*/ 	.byte	0x05
	.zero		1


	//   ....[120]....
        /*0860*/ 	.word	0x00004260
        /*0864*/ 	.word	0x000000ff
        /*0868*/ 	.word	0x00000000
        /*086c*/ 	.short	0x010a
        /*086e*/ 	.byte	0x05
	.zero		1


	//   ....[121]....
        /*0870*/ 	.word	0x00004300
        /*0874*/ 	.word	0x000000ff
        /*0878*/ 	.word	0x00000000
        /*087c*/ 	.short	0x010a
        /*087e*/ 	.byte	0x05
	.zero		1


	//   ....[122]....
        /*0880*/ 	.word	0x000043a0
        /*0884*/ 	.word	0x000000ff
        /*0888*/ 	.word	0x00000000
        /*088c*/ 	.short	0x010a
        /*088e*/ 	.byte	0x05
	.zero		1


	//   ....[123]....
        /*0890*/ 	.word	0x00004440
        /*0894*/ 	.word	0x000000ff
        /*0898*/ 	.word	0x00000000
        /*089c*/ 	.short	0x010a
        /*089e*/ 	.byte	0x05
	.zero		1


	//   ....[124]....
        /*08a0*/ 	.word	0x000044e0
        /*08a4*/ 	.word	0x000000ff
        /*08a8*/ 	.word	0x00000000
        /*08ac*/ 	.short	0x010a
        /*08ae*/ 	.byte	0x05
	.zero		1


	//   ....[125]....
        /*08b0*/ 	.word	0x00004580
        /*08b4*/ 	.word	0x000000ff
        /*08b8*/ 	.word	0x00000000
        /*08bc*/ 	.short	0x010a
        /*08be*/ 	.byte	0x05
	.zero		1


	//   ....[126]....
        /*08c0*/ 	.word	0x00004620
        /*08c4*/ 	.word	0x000000ff
        /*08c8*/ 	.word	0x00000000
        /*08cc*/ 	.short	0x010a
        /*08ce*/ 	.byte	0x05
	.zero		1


	//   ....[127]....
        /*08d0*/ 	.word	0x000046d0
        /*08d4*/ 	.word	0x00000000
        /*08d8*/ 	.word	0x00000000
        /*08dc*/ 	.short	0x010a
        /*08de*/ 	.byte	0xff
	.zero		1


	//   ....[128]....
        /*08e0*/ 	.word	0x00004820
        /*08e4*/ 	.word	0x000000ff
        /*08e8*/ 	.word	0x00000268
        /*08ec*/ 	.short	0x010a
        /*08ee*/ 	.byte	0x04
	.zero		1


	//   ....[129]....
        /*08f0*/ 	.word	0x000048c0
        /*08f4*/ 	.word	0x000000ff
        /*08f8*/ 	.word	0x00000260
        /*08fc*/ 	.short	0x010a
        /*08fe*/ 	.byte	0x04
	.zero		1


	//   ....[130]....
        /*0900*/ 	.word	0x00004960
        /*0904*/ 	.word	0x000000ff
        /*0908*/ 	.word	0x00000000
        /*090c*/ 	.short	0x0101
        /*090e*/ 	.byte	0x05
	.zero		1


	//   ....[131]....
        /*0910*/ 	.word	0x000049a0
        /*0914*/ 	.word	0x000000ff
        /*0918*/ 	.word	0x00000268
        /*091c*/ 	.short	0x0106
        /*091e*/ 	.byte	0x04
	.zero		1


	//   ....[132]....
        /*0920*/ 	.word	0x000049e0
        /*0924*/ 	.word	0x00000000
        /*0928*/ 	.word	0x00000268
        /*092c*/ 	.short	0x010a
        /*092e*/ 	.byte	0xff
	.zero		1


	//   ....[133]....
        /*0930*/ 	.word	0x00004c30
        /*0934*/ 	.word	0x000000ff
        /*0938*/ 	.word	0x00000008
        /*093c*/ 	.short	0x010a
        /*093e*/ 	.byte	0x05
	.zero		1


	//   ....[134]....
        /*0940*/ 	.word	0x00004c50
        /*0944*/ 	.word	0x000000ff
        /*0948*/ 	.word	0x00000008
        /*094c*/ 	.short	0x010a
        /*094e*/ 	.byte	0x05
	.zero		1


	//   ....[135]....
        /*0950*/ 	.word	0x00004de0
        /*0954*/ 	.word	0x000000ff
        /*0958*/ 	.word	0x00000008
        /*095c*/ 	.short	0x010a
        /*095e*/ 	.byte	0x05
	.zero		1


	//   ....[136]....
        /*0960*/ 	.word	0x00004e00
        /*0964*/ 	.word	0x000000ff
        /*0968*/ 	.word	0x00000008
        /*096c*/ 	.short	0x010a
        /*096e*/ 	.byte	0x05
	.zero		1


	//   ....[137]....
        /*0970*/ 	.word	0x00004ec0
        /*0974*/ 	.word	0x000000ff
        /*0978*/ 	.word	0x00000000
        /*097c*/ 	.short	0x0101
        /*097e*/ 	.byte	0x04
	.zero		1


	//   ....[138]....
        /*0980*/ 	.word	0x000051d0
        /*0984*/ 	.word	0x000000ff
        /*0988*/ 	.word	0x00000260
        /*098c*/ 	.short	0x010a
        /*098e*/ 	.byte	0x12
	.zero		1


	//   ....[139]....
        /*0990*/ 	.word	0x00005270
        /*0994*/ 	.word	0x000000ff
        /*0998*/ 	.word	0x00000000
        /*099c*/ 	.short	0x0101
        /*099e*/ 	.byte	0x1d
	.zero		1


	//   ....[140]....
        /*09a0*/ 	.word	0x000052b0
        /*09a4*/ 	.word	0x000000ff
        /*09a8*/ 	.word	0x00000280
        /*09ac*/ 	.short	0x010a
        /*09ae*/ 	.byte	0x17
	.zero		1


	//   ....[141]....
        /*09b0*/ 	.word	0x00005390
        /*09b4*/ 	.word	0x000000ff
        /*09b8*/ 	.word	0x00000000
        /*09bc*/ 	.short	0x010a
        /*09be*/ 	.byte	0x04
	.zero		1


	//   ....[142]....
        /*09c0*/ 	.word	0x000053f0
        /*09c4*/ 	.word	0x000000ff
        /*09c8*/ 	.word	0x00000000
        /*09cc*/ 	.short	0x010a
        /*09ce*/ 	.byte	0x0a
	.zero		1


	//   ....[143]....
        /*09d0*/ 	.word	0x00005520
        /*09d4*/ 	.word	0x000000ff
        /*09d8*/ 	.word	0x00000000
        /*09dc*/ 	.short	0x010a
        /*09de*/ 	.byte	0x04
	.zero		1


	//   ....[144]....
        /*09e0*/ 	.word	0x00005780
        /*09e4*/ 	.word	0x000000ff
        /*09e8*/ 	.word	0x00000000
        /*09ec*/ 	.short	0x010a
        /*09ee*/ 	.byte	0x04
	.zero		1


	//   ....[145]....
        /*09f0*/ 	.word	0x00005820
        /*09f4*/ 	.word	0x00000000
        /*09f8*/ 	.word	0x00000000
        /*09fc*/ 	.short	0x010a
        /*09fe*/ 	.byte	0xff
	.zero		1


	//   ....[146]....
        /*0a00*/ 	.word	0x00005860
        /*0a04*/ 	.word	0x00000000
        /*0a08*/ 	.word	0x00000000
        /*0a0c*/ 	.short	0x010a
        /*0a0e*/ 	.byte	0xff
	.zero		1


	//   ....[147]....
        /*0a10*/ 	.word	0x000058d0
        /*0a14*/ 	.word	0x000000ff
        /*0a18*/ 	.word	0x00000000
        /*0a1c*/ 	.short	0x0101
        /*0a1e*/ 	.byte	0x04
	.zero		1


	//   ....[148]....
        /*0a20*/ 	.word	0x00005910
        /*0a24*/ 	.word	0x000000ff
        /*0a28*/ 	.word	0x00000290
        /*0a2c*/ 	.short	0x010a
        /*0a2e*/ 	.byte	0x12
	.zero		1


	//   ....[149]....
        /*0a30*/ 	.word	0x00005970
        /*0a34*/ 	.word	0x000000ff
        /*0a38*/ 	.word	0x00000000
        /*0a3c*/ 	.short	0x0101
        /*0a3e*/ 	.byte	0x04
	.zero		1


	//   ....[150]....
        /*0a40*/ 	.word	0x00005fd0
        /*0a44*/ 	.word	0x000000ff
        /*0a48*/ 	.word	0x00000260
        /*0a4c*/ 	.short	0x010a
        /*0a4e*/ 	.byte	0x18
	.zero		1


	//   ....[151]....
        /*0a50*/ 	.word	0x00006070
        /*0a54*/ 	.word	0x000000ff
        /*0a58*/ 	.word	0x00000000
        /*0a5c*/ 	.short	0x0101
        /*0a5e*/ 	.byte	0x2a
	.zero		1


	//   ....[152]....
        /*0a60*/ 	.word	0x000065a0
        /*0a64*/ 	.word	0x000000ff
        /*0a68*/ 	.word	0x00000258
        /*0a6c*/ 	.short	0x010a
        /*0a6e*/ 	.byte	0x18
	.zero		1


	//   ....[153]....
        /*0a70*/ 	.word	0x00006860
        /*0a74*/ 	.word	0x000000ff
        /*0a78*/ 	.word	0x00000248
        /*0a7c*/ 	.short	0x010a
        /*0a7e*/ 	.byte	0x18
	.zero		1


	//   ....[154]....
        /*0a80*/ 	.word	0x00006b40
        /*0a84*/ 	.word	0x000000ff
        /*0a88*/ 	.word	0x00000240
        /*0a8c*/ 	.short	0x010b
        /*0a8e*/ 	.byte	0x18
	.zero		1


	//   ....[155]....
        /*0a90*/ 	.word	0x00006b70
        /*0a94*/ 	.word	0x000000ff
        /*0a98*/ 	.word	0x00000000
        /*0a9c*/ 	.short	0x0101
        /*0a9e*/ 	.byte	0x30
	.zero		1


	//   ....[156]....
        /*0aa0*/ 	.word	0x00006c00
        /*0aa4*/ 	.word	0x00000000
        /*0aa8*/ 	.word	0x00000248
        /*0aac*/ 	.short	0x010a
        /*0aae*/ 	.byte	0xff
	.zero		1


	//   ....[157]....
        /*0ab0*/ 	.word	0x00006f90
        /*0ab4*/ 	.word	0x000000ff
        /*0ab8*/ 	.word	0x00000260
        /*0abc*/ 	.short	0x010a
        /*0abe*/ 	.byte	0x2d
	.zero		1


	//   ....[158]....
        /*0ac0*/ 	.word	0x00007060
        /*0ac4*/ 	.word	0x000000ff
        /*0ac8*/ 	.word	0x00000000
        /*0acc*/ 	.short	0x0101
        /*0ace*/ 	.byte	0x04
	.zero		1


	//   ....[159]....
        /*0ad0*/ 	.word	0x00007db0
        /*0ad4*/ 	.word	0x000000ff
        /*0ad8*/ 	.word	0x00000240
        /*0adc*/ 	.short	0x010a
        /*0ade*/ 	.byte	0x2d
	.zero		1


	//   ....[160]....
        /*0ae0*/ 	.word	0x00007dd0
        /*0ae4*/ 	.word	0x00000057
        /*0ae8*/ 	.word	0x00000270
        /*0aec*/ 	.short	0x010a
        /*0aee*/ 	.byte	0xff
	.zero		1


	//   ....[161]....
        /*0af0*/ 	.word	0x00007f20
        /*0af4*/ 	.word	0x000000ff
        /*0af8*/ 	.word	0x00000240
        /*0afc*/ 	.short	0x010a
        /*0afe*/ 	.byte	0x2d
	.zero		1


	//   ....[162]....
        /*0b00*/ 	.word	0x00008010
        /*0b04*/ 	.word	0x000000ff
        /*0b08*/ 	.word	0x00000000
        /*0b0c*/ 	.short	0x0101
        /*0b0e*/ 	.byte	0x04
	.zero		1


	//   ....[163]....
        /*0b10*/ 	.word	0x00008070
        /*0b14*/ 	.word	0x00000057
        /*0b18*/ 	.word	0x00000270
        /*0b1c*/ 	.short	0x010a
        /*0b1e*/ 	.byte	0xff
	.zero		1


	//   ....[164]....
        /*0b20*/ 	.word	0x00008450
        /*0b24*/ 	.word	0x00000057
        /*0b28*/ 	.word	0x00000000
        /*0b2c*/ 	.short	0x0101
        /*0b2e*/ 	.byte	0xff
	.zero		1


	//   ....[165]....
        /*0b30*/ 	.word	0x00008e60
        /*0b34*/ 	.word	0x00000000
        /*0b38*/ 	.word	0x00000120
        /*0b3c*/ 	.short	0x010a
        /*0b3e*/ 	.byte	0xff
	.zero		1


	//   ....[166]....
        /*0b40*/ 	.word	0x00008ec0
        /*0b44*/ 	.word	0x00000000
        /*0b48*/ 	.word	0x00000120
        /*0b4c*/ 	.short	0x010a
        /*0b4e*/ 	.byte	0xff
	.zero		1


	//   ....[167]....
        /*0b50*/ 	.word	0x00008f20
        /*0b54*/ 	.word	0x00000000
        /*0b58*/ 	.word	0x00000260
        /*0b5c*/ 	.short	0x010a
        /*0b5e*/ 	.byte	0xff
	.zero		1


	//   ....[168]....
        /*0b60*/ 	.word	0x00008f80
        /*0b64*/ 	.word	0x00000000
        /*0b68*/ 	.word	0x00000000
        /*0b6c*/ 	.short	0x010a
        /*0b6e*/ 	.byte	0xff
	.zero		1


	//   ....[169]....
        /*0b70*/ 	.word	0x00008fe0
        /*0b74*/ 	.word	0x00000000
        /*0b78*/ 	.word	0x00000000
        /*0b7c*/ 	.short	0x010a
        /*0b7e*/ 	.byte	0xff
	.zero		1


	//   ....[170]....
        /*0b80*/ 	.word	0x00009040
        /*0b84*/ 	.word	0x00000000
        /*0b88*/ 	.word	0x00000000
        /*0b8c*/ 	.short	0x010a
        /*0b8e*/ 	.byte	0xff
	.zero		1


	//   ....[171]....
        /*0b90*/ 	.word	0x000090a0
        /*0b94*/ 	.word	0x00000000
        /*0b98*/ 	.word	0x00000000
        /*0b9c*/ 	.short	0x010a
        /*0b9e*/ 	.byte	0xff
	.zero		1


	//   ....[172]....
        /*0ba0*/ 	.word	0x00009100
        /*0ba4*/ 	.word	0x00000000
        /*0ba8*/ 	.word	0x00000000
        /*0bac*/ 	.short	0x010a
        /*0bae*/ 	.byte	0xff
	.zero		1


	//   ....[173]....
        /*0bb0*/ 	.word	0x00009160
        /*0bb4*/ 	.word	0x00000000
        /*0bb8*/ 	.word	0x00000000
        /*0bbc*/ 	.short	0x010a
        /*0bbe*/ 	.byte	0xff
	.zero		1


	//   ....[174]....
        /*0bc0*/ 	.word	0x000091c0
        /*0bc4*/ 	.word	0x00000000
        /*0bc8*/ 	.word	0x00000000
        /*0bcc*/ 	.short	0x010a
        /*0bce*/ 	.byte	0xff
	.zero		1


	//   ....[175]....
        /*0bd0*/ 	.word	0x00009220
        /*0bd4*/ 	.word	0x00000000
        /*0bd8*/ 	.word	0x00000000
        /*0bdc*/ 	.short	0x010a
        /*0bde*/ 	.byte	0xff
	.zero		1


	//   ....[176]....
        /*0be0*/ 	.word	0x00009280
        /*0be4*/ 	.word	0x00000000
        /*0be8*/ 	.word	0x00000000
        /*0bec*/ 	.short	0x010a
        /*0bee*/ 	.byte	0xff
	.zero		1


	//   ....[177]....
        /*0bf0*/ 	.word	0x000092e0
        /*0bf4*/ 	.word	0x00000000
        /*0bf8*/ 	.word	0x00000000
        /*0bfc*/ 	.short	0x010a
        /*0bfe*/ 	.byte	0xff
	.zero		1


	//   ....[178]....
        /*0c00*/ 	.word	0x00009340
        /*0c04*/ 	.word	0x00000000
        /*0c08*/ 	.word	0x00000000
        /*0c0c*/ 	.short	0x010a
        /*0c0e*/ 	.byte	0xff
	.zero		1


	//   ....[179]....
        /*0c10*/ 	.word	0x000093a0
        /*0c14*/ 	.word	0x00000000
        /*0c18*/ 	.word	0x00000000
        /*0c1c*/ 	.short	0x010a
        /*0c1e*/ 	.byte	0xff
	.zero		1


	//   ....[180]....
        /*0c20*/ 	.word	0x00009400
        /*0c24*/ 	.word	0x00000000
        /*0c28*/ 	.word	0x00000000
        /*0c2c*/ 	.short	0x010a
        /*0c2e*/ 	.byte	0xff
	.zero		1


	//   ....[181]....
        /*0c30*/ 	.word	0x00009460
        /*0c34*/ 	.word	0x00000000
        /*0c38*/ 	.word	0x00000000
        /*0c3c*/ 	.short	0x010a
        /*0c3e*/ 	.byte	0xff
	.zero		1


	//   ....[182]....
        /*0c40*/ 	.word	0x000094c0
        /*0c44*/ 	.word	0x00000000
        /*0c48*/ 	.word	0x00000000
        /*0c4c*/ 	.short	0x010a
        /*0c4e*/ 	.byte	0xff
	.zero		1


	//   ....[183]....
        /*0c50*/ 	.word	0x00009520
        /*0c54*/ 	.word	0x00000000
        /*0c58*/ 	.word	0x00000000
        /*0c5c*/ 	.short	0x010a
        /*0c5e*/ 	.byte	0xff
	.zero		1


	//   ....[184]....
        /*0c60*/ 	.word	0x00009580
        /*0c64*/ 	.word	0x00000000
        /*0c68*/ 	.word	0x00000000
        /*0c6c*/ 	.short	0x010a
        /*0c6e*/ 	.byte	0xff
	.zero		1


	//   ....[185]....
        /*0c70*/ 	.word	0x000095e0
        /*0c74*/ 	.word	0x00000000
        /*0c78*/ 	.word	0x00000000
        /*0c7c*/ 	.short	0x010a
        /*0c7e*/ 	.byte	0xff
	.zero		1


	//   ....[186]....
        /*0c80*/ 	.word	0x00009640
        /*0c84*/ 	.word	0x00000000
        /*0c88*/ 	.word	0x00000000
        /*0c8c*/ 	.short	0x010a
        /*0c8e*/ 	.byte	0xff
	.zero		1


	//   ....[187]....
        /*0c90*/ 	.word	0x000096a0
        /*0c94*/ 	.word	0x00000000
        /*0c98*/ 	.word	0x00000000
        /*0c9c*/ 	.short	0x010a
        /*0c9e*/ 	.byte	0xff
	.zero		1


	//   ....[188]....
        /*0ca0*/ 	.word	0x00009700
        /*0ca4*/ 	.word	0x00000000
        /*0ca8*/ 	.word	0x00000000
        /*0cac*/ 	.short	0x010a
        /*0cae*/ 	.byte	0xff
	.zero		1


	//   ....[189]....
        /*0cb0*/ 	.word	0x00009760
        /*0cb4*/ 	.word	0x00000000
        /*0cb8*/ 	.word	0x00000000
        /*0cbc*/ 	.short	0x010a
        /*0cbe*/ 	.byte	0xff
	.zero		1


	//   ....[190]....
        /*0cc0*/ 	.word	0x000097c0
        /*0cc4*/ 	.word	0x00000000
        /*0cc8*/ 	.word	0x00000000
        /*0ccc*/ 	.short	0x010a
        /*0cce*/ 	.byte	0xff
	.zero		1


	//   ....[191]....
        /*0cd0*/ 	.word	0x00009820
        /*0cd4*/ 	.word	0x00000000
        /*0cd8*/ 	.word	0x00000000
        /*0cdc*/ 	.short	0x010a
        /*0cde*/ 	.byte	0xff
	.zero		1


	//   ....[192]....
        /*0ce0*/ 	.word	0x00009880
        /*0ce4*/ 	.word	0x00000000
        /*0ce8*/ 	.word	0x00000000
        /*0cec*/ 	.short	0x010a
        /*0cee*/ 	.byte	0xff
	.zero		1


	//   ....[193]....
        /*0cf0*/ 	.word	0x000098e0
        /*0cf4*/ 	.word	0x00000000
        /*0cf8*/ 	.word	0x00000000
        /*0cfc*/ 	.short	0x010a
        /*0cfe*/ 	.byte	0xff
	.zero		1


	//   ....[194]....
        /*0d00*/ 	.word	0x00009940
        /*0d04*/ 	.word	0x00000000
        /*0d08*/ 	.word	0x00000000
        /*0d0c*/ 	.short	0x010a
        /*0d0e*/ 	.byte	0xff
	.zero		1


	//   ....[195]....
        /*0d10*/ 	.word	0x000099a0
        /*0d14*/ 	.word	0x00000000
        /*0d18*/ 	.word	0x00000000
        /*0d1c*/ 	.short	0x010a
        /*0d1e*/ 	.byte	0xff
	.zero		1


	//   ....[196]....
        /*0d20*/ 	.word	0x00009a00
        /*0d24*/ 	.word	0x00000000
        /*0d28*/ 	.word	0x00000000
        /*0d2c*/ 	.short	0x010a
        /*0d2e*/ 	.byte	0xff
	.zero		1


	//   ....[197]....
        /*0d30*/ 	.word	0x00009a60
        /*0d34*/ 	.word	0x00000000
        /*0d38*/ 	.word	0x00000000
        /*0d3c*/ 	.short	0x010a
        /*0d3e*/ 	.byte	0xff
	.zero		1


	//   ....[198]....
        /*0d40*/ 	.word	0x00009ac0
        /*0d44*/ 	.word	0x00000000
        /*0d48*/ 	.word	0x00000000
        /*0d4c*/ 	.short	0x010a
        /*0d4e*/ 	.byte	0xff
	.zero		1


	//   ....[199]....
        /*0d50*/ 	.word	0x00009b20
        /*0d54*/ 	.word	0x00000000
        /*0d58*/ 	.word	0x00000000
        /*0d5c*/ 	.short	0x010a
        /*0d5e*/ 	.byte	0xff
	.zero		1


	//   ....[200]....
        /*0d60*/ 	.word	0x00009b80
        /*0d64*/ 	.word	0x00000000
        /*0d68*/ 	.word	0x00000000
        /*0d6c*/ 	.short	0x010a
        /*0d6e*/ 	.byte	0xff
	.zero		1


	//   ....[201]....
        /*0d70*/ 	.word	0x00009be0
        /*0d74*/ 	.word	0x00000000
        /*0d78*/ 	.word	0x00000000
        /*0d7c*/ 	.short	0x010a
        /*0d7e*/ 	.byte	0xff
	.zero		1


	//   ....[202]....
        /*0d80*/ 	.word	0x00009c40
        /*0d84*/ 	.word	0x00000000
        /*0d88*/ 	.word	0x00000000
        /*0d8c*/ 	.short	0x010a
        /*0d8e*/ 	.byte	0xff
	.zero		1


	//   ....[203]....
        /*0d90*/ 	.word	0x00009ca0
        /*0d94*/ 	.word	0x00000004
        /*0d98*/ 	.word	0x00000268
        /*0d9c*/ 	.short	0x010a
        /*0d9e*/ 	.byte	0xff
	.zero		1


	//   ....[204]....
        /*0da0*/ 	.word	0x00009d00
        /*0da4*/ 	.word	0x00000004
        /*0da8*/ 	.word	0x00000260
        /*0dac*/ 	.short	0x010a
        /*0dae*/ 	.byte	0xff
	.zero		1


	//   ....[205]....
        /*0db0*/ 	.word	0x00009d60
        /*0db4*/ 	.word	0x00000005
        /*0db8*/ 	.word	0x00000008
        /*0dbc*/ 	.short	0x010a
        /*0dbe*/ 	.byte	0xff
	.zero		1


	//   ....[206]....
        /*0dc0*/ 	.word	0x00009e50
        /*0dc4*/ 	.word	0x00000003
        /*0dc8*/ 	.word	0x00000008
        /*0dcc*/ 	.short	0x010a
        /*0dce*/ 	.byte	0xff
	.zero		1


	//   ....[207]....
        /*0dd0*/ 	.word	0x00009eb0
        /*0dd4*/ 	.word	0x00000004
        /*0dd8*/ 	.word	0x00000260
        /*0ddc*/ 	.short	0x010a
        /*0dde*/ 	.byte	0xff
	.zero		1


	//   ....[208]....
        /*0de0*/ 	.word	0x00009f10
        /*0de4*/ 	.word	0x00000004
        /*0de8*/ 	.word	0x00000280
        /*0dec*/ 	.short	0x010a
        /*0dee*/ 	.byte	0xff
	.zero		1


	//   ....[209]....
        /*0df0*/ 	.word	0x00009f70
        /*0df4*/ 	.word	0x00000004
        /*0df8*/ 	.word	0x00000000
        /*0dfc*/ 	.short	0x010a
        /*0dfe*/ 	.byte	0xff
	.zero		1


	//   ....[210]....
        /*0e00*/ 	.word	0x00009fd0
        /*0e04*/ 	.word	0x00000000
        /*0e08*/ 	.word	0x00000000
        /*0e0c*/ 	.short	0x010a
        /*0e0e*/ 	.byte	0xff
	.zero		1


	//   ....[211]....
        /*0e10*/ 	.word	0x0000a030
        /*0e14*/ 	.word	0x00000000
        /*0e18*/ 	.word	0x00000290
        /*0e1c*/ 	.short	0x010a
        /*0e1e*/ 	.byte	0xff
	.zero		1


	//   ....[212]....
        /*0e20*/ 	.word	0x0000a090
        /*0e24*/ 	.word	0x00000000
        /*0e28*/ 	.word	0x00000260
        /*0e2c*/ 	.short	0x010a
        /*0e2e*/ 	.byte	0xff
	.zero		1


	//   ....[213]....
        /*0e30*/ 	.word	0x0000a0f0
        /*0e34*/ 	.word	0x00000002
        /*0e38*/ 	.word	0x00000258
        /*0e3c*/ 	.short	0x010a
        /*0e3e*/ 	.byte	0xff
	.zero		1


	//   ....[214]....
        /*0e40*/ 	.word	0x0000a150
        /*0e44*/ 	.word	0x00000000
        /*0e48*/ 	.word	0x00000248
        /*0e4c*/ 	.short	0x010a
        /*0e4e*/ 	.byte	0xff
	.zero		1


	//   ....[215]....
        /*0e50*/ 	.word	0x0000a1b0
        /*0e54*/ 	.word	0x00000000
        /*0e58*/ 	.word	0x00000260
        /*0e5c*/ 	.short	0x010a
        /*0e5e*/ 	.byte	0xff
	.zero		1


	//   ....[216]....
        /*0e60*/ 	.word	0x0000a210
        /*0e64*/ 	.word	0x00000003
        /*0e68*/ 	.word	0x00000240
        /*0e6c*/ 	.short	0x010a
        /*0e6e*/ 	.byte	0xff
	.zero		1


	//   ....[217]....
        /*0e70*/ 	.word	0x0000a260
        /*0e74*/ 	.word	0x00000057
        /*0e78*/ 	.word	0x00000270
        /*0e7c*/ 	.short	0x010a
        /*0e7e*/ 	.byte	0xff
	.zero		1


	//----- nvinfo : EIATTR_NUM_MBARRIERS
	.align		4
.L_47:
        /*0e80*/ 	.byte	0x03, 0x38
        /*0e82*/ 	.short	0x0053


	//----- nvinfo : EIATTR_EXIT_INSTR_OFFSETS
	.align		4
        /*0e84*/ 	.byte	0x04, 0x1c
        /*0e86*/ 	.short	(.L_49 - .L_48)


	//   ....[0]....
.L_48:
        /*0e88*/ 	.word	0x00004700


	//   ....[1]....
        /*0e8c*/ 	.word	0x000049b0


	//   ....[2]....
        /*0e90*/ 	.word	0x00004a10


	//   ....[3]....
        /*0e94*/ 	.word	0x00005ba0


	//   ....[4]....
        /*0e98*/ 	.word	0x00006c30


	//   ....[5]....
        /*0e9c*/ 	.word	0x00006c70


	//   ....[6]....
        /*0ea0*/ 	.word	0x00008e40


	//----- nvinfo : EIATTR_MAX_THREADS
	.align		4
.L_49:
        /*0ea4*/ 	.byte	0x04, 0x05
        /*0ea6*/ 	.short	(.L_51 - .L_50)
.L_50:
        /*0ea8*/ 	.word	0x00000100
        /*0eac*/ 	.word	0x00000001
        /*0eb0*/ 	.word	0x00000001


	//----- nvinfo : EIATTR_CRS_STACK_SIZE
	.align		4
.L_51:
        /*0eb4*/ 	.byte	0x04, 0x1e
        /*0eb6*/ 	.short	(.L_53 - .L_52)
.L_52:
        /*0eb8*/ 	.word	0x00000000


	//----- nvinfo : EIATTR_CBANK_PARAM_SIZE
	.align		4
.L_53:
        /*0ebc*/ 	.byte	0x03, 0x19
        /*0ebe*/ 	.short	0x0800


	//----- nvinfo : EIATTR_PARAM_CBANK
	.align		4
        /*0ec0*/ 	.byte	0x04, 0x0a
        /*0ec2*/ 	.short	(.L_55 - .L_54)
	.align		4
.L_54:
        /*0ec4*/ 	.word	index@(.nv.constant0._ZN7cutlass13device_kernelINS_4conv6kernel13ConvUniversalINS1_16ConvProblemShapeILNS1_8OperatorE2ELi2EEENS1_10collective14CollectiveConvINS1_47MainloopSm100TmaUmmaWarpSpecializedImplicitGemmILS5_2ELi36ELi2ELi1ELi2EN4cute5tupleIJNSA_1CILi2EEENSC_ILi1EEESE_EEEEENSB_IJNSC_ILi128EEENSB_IJNSC_ILi64EEEEEESJ_EEENS_12float_e4m3_tESL_NSA_8TiledMMAINSA_8MMA_AtomIJNSA_10MMA_TraitsINSA_25SM100_MMA_F8F6F4_2x1SM_SSEJSL_SL_fSH_SI_NSA_17integral_constantINSA_4UMMA5MajorELSS_1EEEST_NSQ_INSR_7ScaleInELSU_0EEESV_EEEEEENSA_6LayoutINSB_IJSE_SE_SE_EEENSB_IJNSC_ILi0EEES10_S10_EEEEENSB_IJNSA_10UnderscoreES13_S13_EEEEENS7_6detail27Sm100ImplicitGemmTileTraitsINSA_18SM100_TMA_2SM_LOADENSA_14ComposedLayoutINSA_7SwizzleILi2ELi4ELi3EEENSA_18smem_ptr_flag_bitsILi8EEENSY_INSB_IJSI_NSC_ILi8EEEEEENSB_IJSE_SI_EEEEEEEvEENS17_INSA_25SM100_TMA_2SM_LOAD_IM2COLENS19_INS1A_ILi1ELi4ELi3EEES1D_NSY_INSB_IJNSC_ILi32EEES1E_EEENSB_IJSE_S1M_EEEEEEEvEEEENS_8epilogue10collective18CollectiveEpilogueINS1T_23Sm100TmaWarpSpecializedILi1ELi1ELi32ELb0ELb0EEEJNSB_IJSI_SJ_SJ_EEENSB_IJNSY_ISI_SE_EES1Z_EEESL_NSB_IJlNSB_IJSE_llEEES10_EEESL_S22_NS1T_6fusion15FusionCallbacksIS1X_NS23_17LinearCombinationISL_fSL_fLNS_15FloatRoundStyleE2EEES1Y_S20_JEEENSA_5SM1004TMEM4LOAD26SM100_TMEM_LOAD_32dp32b32xENSA_13SM90_TMA_LOADENS19_IS1B_S1D_NSY_INSB_IJS1E_SI_EEENSB_IJSI_SE_EEEEEEENSA_39AutoVectorizingCopyWithAssumedAlignmentILi128EEENSA_14SM90_TMA_STOREES2H_S2J_S2J_EEEvvEEEEvNT_6ParamsE)
        /*0ec8*/ 	.short	0x0380
        /*0eca*/ 	.short	0x0800


	//----- nvinfo : EIATTR_SW_WAR
	.align		4
.L_55:
        /*0ecc*/ 	.byte	0x04, 0x36
        /*0ece*/ 	.short	(.L_57 - .L_56)
.L_56:
        /*0ed0*/ 	.word	0x00000008
.L_57:


//--------------------- .nv.callgraph             --------------------------
	.section	.nv.callgraph,"",@"SHT_CUDA_CALLGRAPH"
	.align	4
	.sectionentsize	8
	.align		4
        /*0000*/ 	.word	0x00000000
	.align		4
        /*0004*/ 	.word	0xffffffff
	.align		4
        /*0008*/ 	.word	index@(_ZN7cutlass13device_kernelINS_4conv6kernel13ConvUniversalINS1_16ConvProblemShapeILNS1_8OperatorE2ELi2EEENS1_10collective14CollectiveConvINS1_47MainloopSm100TmaUmmaWarpSpecializedImplicitGemmILS5_2ELi36ELi2ELi1ELi2EN4cute5tupleIJNSA_1CILi2EEENSC_ILi1EEESE_EEEEENSB_IJNSC_ILi128EEENSB_IJNSC_ILi64EEEEEESJ_EEENS_12float_e4m3_tESL_NSA_8TiledMMAINSA_8MMA_AtomIJNSA_10MMA_TraitsINSA_25SM100_MMA_F8F6F4_2x1SM_SSEJSL_SL_fSH_SI_NSA_17integral_constantINSA_4UMMA5MajorELSS_1EEEST_NSQ_INSR_7ScaleInELSU_0EEESV_EEEEEENSA_6LayoutINSB_IJSE_SE_SE_EEENSB_IJNSC_ILi0EEES10_S10_EEEEENSB_IJNSA_10UnderscoreES13_S13_EEEEENS7_6detail27Sm100ImplicitGemmTileTraitsINSA_18SM100_TMA_2SM_LOADENSA_14ComposedLayoutINSA_7SwizzleILi2ELi4ELi3EEENSA_18smem_ptr_flag_bitsILi8EEENSY_INSB_IJSI_NSC_ILi8EEEEEENSB_IJSE_SI_EEEEEEEvEENS17_INSA_25SM100_TMA_2SM_LOAD_IM2COLENS19_INS1A_ILi1ELi4ELi3EEES1D_NSY_INSB_IJNSC_ILi32EEES1E_EEENSB_IJSE_S1M_EEEEEEEvEEEENS_8epilogue10collective18CollectiveEpilogueINS1T_23Sm100TmaWarpSpecializedILi1ELi1ELi32ELb0ELb0EEEJNSB_IJSI_SJ_SJ_EEENSB_IJNSY_ISI_SE_EES1Z_EEESL_NSB_IJlNSB_IJSE_llEEES10_EEESL_S22_NS1T_6fusion15FusionCallbacksIS1X_NS23_17LinearCombinationISL_fSL_fLNS_15FloatRoundStyleE2EEES1Y_S20_JEEENSA_5SM1004TMEM4LOAD26SM100_TMEM_LOAD_32dp32b32xENSA_13SM90_TMA_LOADENS19_IS1B_S1D_NSY_INSB_IJS1E_SI_EEENSB_IJSI_SE_EEEEEEENSA_39AutoVectorizingCopyWithAssumedAlignmentILi128EEENSA_14SM90_TMA_STOREES2H_S2J_S2J_EEEvvEEEEvNT_6ParamsE)
	.align		4
        /*000c*/ 	.word	index@(__assertfail)
	.align		4
        /*0010*/ 	.word	0x00000000
	.align		4
        /*0014*/ 	.word	0xfffffffe
	.align		4
        /*0018*/ 	.word	0x00000000
	.align		4
        /*001c*/ 	.word	0xfffffffd
	.align		4
        /*0020*/ 	.word	0x00000000
	.align		4
        /*0024*/ 	.word	0xfffffffc


//--------------------- .nv.constant4             --------------------------
	.section	.nv.constant4,"a",@progbits
	.align	8
	.align		8
.nv.constant4:
        /*0000*/ 	.dword	__assertfail
	.align		8
        /*0008*/ 	.dword	__unnamed_1
	.align		8
        /*0010*/ 	.dword	__unnamed_2
	.align		8
        /*0018*/ 	.dword	_ZN39_INTERNAL_c7a9d862_4_k_cu_464e0823_32854cuda3std3__45__cpo5beginE
	.align		8
        /*0020*/ 	.dword	_ZN39_INTERNAL_c7a9d862_4_k_cu_464e0823_32854cuda3std3__45__cpo3endE
	.align		8
        /*0028*/ 	.dword	_ZN39_INTERNAL_c7a9d862_4_k_cu_464e0823_32854cuda3std3__45__cpo6cbeginE
	.align		8
        /*0030*/ 	.dword	_ZN39_INTERNAL_c7a9d862_4_k_cu_464e0823_32854cuda3std3__45__cpo4cendE
	.align		8
        /*0038*/ 	.dword	_ZN39_INTERNAL_c7a9d862_4_k_cu_464e0823_32854cuda3std3__441_GLOBAL__N__c7a9d862_4_k_cu_464e0823_32856ignoreE
	.align		8
        /*0040*/ 	.dword	_ZN39_INTERNAL_c7a9d862_4_k_cu_464e0823_32854cuda3std3__419piecewise_constructE
	.align		8
        /*0048*/ 	.dword	_ZN39_INTERNAL_c7a9d862_4_k_cu_464e0823_32854cuda3std3__48in_placeE
	.align		8
        /*0050*/ 	.dword	_ZN39_INTERNAL_c7a9d862_4_k_cu_464e0823_32854cuda3std6ranges3__45__cpo4swapE
	.align		8
        /*0058*/ 	.dword	_ZN39_INTERNAL_c7a9d862_4_k_cu_464e0823_32854cuda3std6ranges3__45__cpo9iter_moveE
	.align		8
        /*0060*/ 	.dword	_ZN39_INTERNAL_c7a9d862_4_k_cu_464e0823_32854cute7productE
	.align		8
        /*0068*/ 	.dword	_ZN39_INTERNAL_c7a9d862_4_k_cu_464e0823_32854cute1_E
	.align		8
        /*0070*/ 	.dword	$str$27
	.align		8
        /*0078*/ 	.dword	$str$28
	.align		8
        /*0080*/ 	.dword	$str$29
	.align		8
        /*0088*/ 	.dword	$str$30


//--------------------- .text._ZN7cutlass13device_kernelINS_4conv6kernel13ConvUniversalINS1_16ConvProblemShapeILNS1_8OperatorE2ELi2EEENS1_10collective14CollectiveConvINS1_47MainloopSm100TmaUmmaWarpSpecializedImplicitGemmILS5_2ELi36ELi2ELi1ELi2EN4cute5tupleIJNSA_1CILi2EEENSC_ILi1EEESE_EEEEENSB_IJNSC_ILi128EEENSB_IJNSC_ILi64EEEEEESJ_EEENS_12float_e4m3_tESL_NSA_8TiledMMAINSA_8MMA_AtomIJNSA_10MMA_TraitsINSA_25SM100_MMA_F8F6F4_2x1SM_SSEJSL_SL_fSH_SI_NSA_17integral_constantINSA_4UMMA5MajorELSS_1EEEST_NSQ_INSR_7ScaleInELSU_0EEESV_EEEEEENSA_6LayoutINSB_IJSE_SE_SE_EEENSB_IJNSC_ILi0EEES10_S10_EEEEENSB_IJNSA_10UnderscoreES13_S13_EEEEENS7_6detail27Sm100ImplicitGemmTileTraitsINSA_18SM100_TMA_2SM_LOADENSA_14ComposedLayoutINSA_7SwizzleILi2ELi4ELi3EEENSA_18smem_ptr_flag_bitsILi8EEENSY_INSB_IJSI_NSC_ILi8EEEEEENSB_IJSE_SI_EEEEEEEvEENS17_INSA_25SM100_TMA_2SM_LOAD_IM2COLENS19_INS1A_ILi1ELi4ELi3EEES1D_NSY_INSB_IJNSC_ILi32EEES1E_EEENSB_IJSE_S1M_EEEEEEEvEEEENS_8epilogue10collective18CollectiveEpilogueINS1T_23Sm100TmaWarpSpecializedILi1ELi1ELi32ELb0ELb0EEEJNSB_IJSI_SJ_SJ_EEENSB_IJNSY_ISI_SE_EES1Z_EEESL_NSB_IJlNSB_IJSE_llEEES10_EEESL_S22_NS1T_6fusion15FusionCallbacksIS1X_NS23_17LinearCombinationISL_fSL_fLNS_15FloatRoundStyleE2EEES1Y_S20_JEEENSA_5SM1004TMEM4LOAD26SM100_TMEM_LOAD_32dp32b32xENSA_13SM90_TMA_LOADENS19_IS1B_S1D_NSY_INSB_IJS1E_SI_EEENSB_IJSI_SE_EEEEEEENSA_39AutoVectorizingCopyWithAssumedAlignmentILi128EEENSA_14SM90_TMA_STOREES2H_S2J_S2J_EEEvvEEEEvNT_6ParamsE --------------------------
	.section	.text._ZN7cutlass13device_kernelINS_4conv6kernel13ConvUniversalINS1_16ConvProblemShapeILNS1_8OperatorE2ELi2EEENS1_10collective14CollectiveConvINS1_47MainloopSm100TmaUmmaWarpSpecializedImplicitGemmILS5_2ELi36ELi2ELi1ELi2EN4cute5tupleIJNSA_1CILi2EEENSC_ILi1EEESE_EEEEENSB_IJNSC_ILi128EEENSB_IJNSC_ILi64EEEEEESJ_EEENS_12float_e4m3_tESL_NSA_8TiledMMAINSA_8MMA_AtomIJNSA_10MMA_TraitsINSA_25SM100_MMA_F8F6F4_2x1SM_SSEJSL_SL_fSH_SI_NSA_17integral_constantINSA_4UMMA5MajorELSS_1EEEST_NSQ_INSR_7ScaleInELSU_0EEESV_EEEEEENSA_6LayoutINSB_IJSE_SE_SE_EEENSB_IJNSC_ILi0EEES10_S10_EEEEENSB_IJNSA_10UnderscoreES13_S13_EEEEENS7_6detail27Sm100ImplicitGemmTileTraitsINSA_18SM100_TMA_2SM_LOADENSA_14ComposedLayoutINSA_7SwizzleILi2ELi4ELi3EEENSA_18smem_ptr_flag_bitsILi8EEENSY_INSB_IJSI_NSC_ILi8EEEEEENSB_IJSE_SI_EEEEEEEvEENS17_INSA_25SM100_TMA_2SM_LOAD_IM2COLENS19_INS1A_ILi1ELi4ELi3EEES1D_NSY_INSB_IJNSC_ILi32EEES1E_EEENSB_IJSE_S1M_EEEEEEEvEEEENS_8epilogue10collective18CollectiveEpilogueINS1T_23Sm100TmaWarpSpecializedILi1ELi1ELi32ELb0ELb0EEEJNSB_IJSI_SJ_SJ_EEENSB_IJNSY_ISI_SE_EES1Z_EEESL_NSB_IJlNSB_IJSE_llEEES10_EEESL_S22_NS1T_6fusion15FusionCallbacksIS1X_NS23_17LinearCombinationISL_fSL_fLNS_15FloatRoundStyleE2EEES1Y_S20_JEEENSA_5SM1004TMEM4LOAD26SM100_TMEM_LOAD_32dp32b32xENSA_13SM90_TMA_LOADENS19_IS1B_S1D_NSY_INSB_IJS1E_SI_EEENSB_IJSI_SE_EEEEEEENSA_39AutoVectorizingCopyWithAssumedAlignmentILi128EEENSA_14SM90_TMA_STOREES2H_S2J_S2J_EEEvvEEEEvNT_6ParamsE,"ax",@progbits
	.align	128
.text._ZN7cutlass13device_kernelINS_4conv6kernel13ConvUniversalINS1_16ConvProblemShapeILNS1_8OperatorE2ELi2EEENS1_10collective14CollectiveConvINS1_47MainloopSm100TmaUmmaWarpSpecializedImplicitGemmILS5_2ELi36ELi2ELi1ELi2EN4cute5tupleIJNSA_1CILi2EEENSC_ILi1EEESE_EEEEENSB_IJNSC_ILi128EEENSB_IJNSC_ILi64EEEEEESJ_EEENS_12float_e4m3_tESL_NSA_8TiledMMAINSA_8MMA_AtomIJNSA_10MMA_TraitsINSA_25SM100_MMA_F8F6F4_2x1SM_SSEJSL_SL_fSH_SI_NSA_17integral_constantINSA_4UMMA5MajorELSS_1EEEST_NSQ_INSR_7ScaleInELSU_0EEESV_EEEEEENSA_6LayoutINSB_IJSE_SE_SE_EEENSB_IJNSC_ILi0EEES10_S10_EEEEENSB_IJNSA_10UnderscoreES13_S13_EEEEENS7_6detail27Sm100ImplicitGemmTileTraitsINSA_18SM100_TMA_2SM_LOADENSA_14ComposedLayoutINSA_7SwizzleILi2ELi4ELi3EEENSA_18smem_ptr_flag_bitsILi8EEENSY_INSB_IJSI_NSC_ILi8EEEEEENSB_IJSE_SI_EEEEEEEvEENS17_INSA_25SM100_TMA_2SM_LOAD_IM2COLENS19_INS1A_ILi1ELi4ELi3EEES1D_NSY_INSB_IJNSC_ILi32EEES1E_EEENSB_IJSE_S1M_EEEEEEEvEEEENS_8epilogue10collective18CollectiveEpilogueINS1T_23Sm100TmaWarpSpecializedILi1ELi1ELi32ELb0ELb0EEEJNSB_IJSI_SJ_SJ_EEENSB_IJNSY_ISI_SE_EES1Z_EEESL_NSB_IJlNSB_IJSE_llEEES10_EEESL_S22_NS1T_6fusion15FusionCallbacksIS1X_NS23_17LinearCombinationISL_fSL_fLNS_15FloatRoundStyleE2EEES1Y_S20_JEEENSA_5SM1004TMEM4LOAD26SM100_TMEM_LOAD_32dp32b32xENSA_13SM90_TMA_LOADENS19_IS1B_S1D_NSY_INSB_IJS1E_SI_EEENSB_IJSI_SE_EEEEEEENSA_39AutoVectorizingCopyWithAssumedAlignmentILi128EEENSA_14SM90_TMA_STOREES2H_S2J_S2J_EEEvvEEEEvNT_6ParamsE:
        .type           _ZN7cutlass13device_kernelINS_4conv6kernel13ConvUniversalINS1_16ConvProblemShapeILNS1_8OperatorE2ELi2EEENS1_10collective14CollectiveConvINS1_47MainloopSm100TmaUmmaWarpSpecializedImplicitGemmILS5_2ELi36ELi2ELi1ELi2EN4cute5tupleIJNSA_1CILi2EEENSC_ILi1EEESE_EEEEENSB_IJNSC_ILi128EEENSB_IJNSC_ILi64EEEEEESJ_EEENS_12float_e4m3_tESL_NSA_8TiledMMAINSA_8MMA_AtomIJNSA_10MMA_TraitsINSA_25SM100_MMA_F8F6F4_2x1SM_SSEJSL_SL_fSH_SI_NSA_17integral_constantINSA_4UMMA5MajorELSS_1EEEST_NSQ_INSR_7ScaleInELSU_0EEESV_EEEEEENSA_6LayoutINSB_IJSE_SE_SE_EEENSB_IJNSC_ILi0EEES10_S10_EEEEENSB_IJNSA_10UnderscoreES13_S13_EEEEENS7_6detail27Sm100ImplicitGemmTileTraitsINSA_18SM100_TMA_2SM_LOADENSA_14ComposedLayoutINSA_7SwizzleILi2ELi4ELi3EEENSA_18smem_ptr_flag_bitsILi8EEENSY_INSB_IJSI_NSC_ILi8EEEEEENSB_IJSE_SI_EEEEEEEvEENS17_INSA_25SM100_TMA_2SM_LOAD_IM2COLENS19_INS1A_ILi1ELi4ELi3EEES1D_NSY_INSB_IJNSC_ILi32EEES1E_EEENSB_IJSE_S1M_EEEEEEEvEEEENS_8epilogue10collective18CollectiveEpilogueINS1T_23Sm100TmaWarpSpecializedILi1ELi1ELi32ELb0ELb0EEEJNSB_IJSI_SJ_SJ_EEENSB_IJNSY_ISI_SE_EES1Z_EEESL_NSB_IJlNSB_IJSE_llEEES10_EEESL_S22_NS1T_6fusion15FusionCallbacksIS1X_NS23_17LinearCombinationISL_fSL_fLNS_15FloatRoundStyleE2EEES1Y_S20_JEEENSA_5SM1004TMEM4LOAD26SM100_TMEM_LOAD_32dp32b32xENSA_13SM90_TMA_LOADENS19_IS1B_S1D_NSY_INSB_IJS1E_SI_EEENSB_IJSI_SE_EEEEEEENSA_39AutoVectorizingCopyWithAssumedAlignmentILi128EEENSA_14SM90_TMA_STOREES2H_S2J_S2J_EEEvvEEEEvNT_6ParamsE,@function
        .size           _ZN7cutlass13device_kernelINS_4conv6kernel13ConvUniversalINS1_16ConvProblemShapeILNS1_8OperatorE2ELi2EEENS1_10collective14CollectiveConvINS1_47MainloopSm100TmaUmmaWarpSpecializedImplicitGemmILS5_2ELi36ELi2ELi1ELi2EN4cute5tupleIJNSA_1CILi2EEENSC_ILi1EEESE_EEEEENSB_IJNSC_ILi128EEENSB_IJNSC_ILi64EEEEEESJ_EEENS_12float_e4m3_tESL_NSA_8TiledMMAINSA_8MMA_AtomIJNSA_10MMA_TraitsINSA_25SM100_MMA_F8F6F4_2x1SM_SSEJSL_SL_fSH_SI_NSA_17integral_constantINSA_4UMMA5MajorELSS_1EEEST_NSQ_INSR_7ScaleInELSU_0EEESV_EEEEEENSA_6LayoutINSB_IJSE_SE_SE_EEENSB_IJNSC_ILi0EEES10_S10_EEEEENSB_IJNSA_10UnderscoreES13_S13_EEEEENS7_6detail27Sm100ImplicitGemmTileTraitsINSA_18SM100_TMA_2SM_LOADENSA_14ComposedLayoutINSA_7SwizzleILi2ELi4ELi3EEENSA_18smem_ptr_flag_bitsILi8EEENSY_INSB_IJSI_NSC_ILi8EEEEEENSB_IJSE_SI_EEEEEEEvEENS17_INSA_25SM100_TMA_2SM_LOAD_IM2COLENS19_INS1A_ILi1ELi4ELi3EEES1D_NSY_INSB_IJNSC_ILi32EEES1E_EEENSB_IJSE_S1M_EEEEEEEvEEEENS_8epilogue10collective18CollectiveEpilogueINS1T_23Sm100TmaWarpSpecializedILi1ELi1ELi32ELb0ELb0EEEJNSB_IJSI_SJ_SJ_EEENSB_IJNSY_ISI_SE_EES1Z_EEESL_NSB_IJlNSB_IJSE_llEEES10_EEESL_S22_NS1T_6fusion15FusionCallbacksIS1X_NS23_17LinearCombinationISL_fSL_fLNS_15FloatRoundStyleE2EEES1Y_S20_JEEENSA_5SM1004TMEM4LOAD26SM100_TMEM_LOAD_32dp32b32xENSA_13SM90_TMA_LOADENS19_IS1B_S1D_NSY_INSB_IJS1E_SI_EEENSB_IJSI_SE_EEEEEEENSA_39AutoVectorizingCopyWithAssumedAlignmentILi128EEENSA_14SM90_TMA_STOREES2H_S2J_S2J_EEEvvEEEEvNT_6ParamsE,(.L_x_238 - _ZN7cutlass13device_kernelINS_4conv6kernel13ConvUniversalINS1_16ConvProblemShapeILNS1_8OperatorE2ELi2EEENS1_10collective14CollectiveConvINS1_47MainloopSm100TmaUmmaWarpSpecializedImplicitGemmILS5_2ELi36ELi2ELi1ELi2EN4cute5tupleIJNSA_1CILi2EEENSC_ILi1EEESE_EEEEENSB_IJNSC_ILi128EEENSB_IJNSC_ILi64EEEEEESJ_EEENS_12float_e4m3_tESL_NSA_8TiledMMAINSA_8MMA_AtomIJNSA_10MMA_TraitsINSA_25SM100_MMA_F8F6F4_2x1SM_SSEJSL_SL_fSH_SI_NSA_17integral_constantINSA_4UMMA5MajorELSS_1EEEST_NSQ_INSR_7ScaleInELSU_0EEESV_EEEEEENSA_6LayoutINSB_IJSE_SE_SE_EEENSB_IJNSC_ILi0EEES10_S10_EEEEENSB_IJNSA_10UnderscoreES13_S13_EEEEENS7_6detail27Sm100ImplicitGemmTileTraitsINSA_18SM100_TMA_2SM_LOADENSA_14ComposedLayoutINSA_7SwizzleILi2ELi4ELi3EEENSA_18smem_ptr_flag_bitsILi8EEENSY_INSB_IJSI_NSC_ILi8EEEEEENSB_IJSE_SI_EEEEEEEvEENS17_INSA_25SM100_TMA_2SM_LOAD_IM2COLENS19_INS1A_ILi1ELi4ELi3EEES1D_NSY_INSB_IJNSC_ILi32EEES1E_EEENSB_IJSE_S1M_EEEEEEEvEEEENS_8epilogue10collective18CollectiveEpilogueINS1T_23Sm100TmaWarpSpecializedILi1ELi1ELi32ELb0ELb0EEEJNSB_IJSI_SJ_SJ_EEENSB_IJNSY_ISI_SE_EES1Z_EEESL_NSB_IJlNSB_IJSE_llEEES10_EEESL_S22_NS1T_6fusion15FusionCallbacksIS1X_NS23_17LinearCombinationISL_fSL_fLNS_15FloatRoundStyleE2EEES1Y_S20_JEEENSA_5SM1004TMEM4LOAD26SM100_TMEM_LOAD_32dp32b32xENSA_13SM90_TMA_LOADENS19_IS1B_S1D_NSY_INSB_IJS1E_SI_EEENSB_IJSI_SE_EEEEEEENSA_39AutoVectorizingCopyWithAssumedAlignmentILi128EEENSA_14SM90_TMA_STOREES2H_S2J_S2J_EEEvvEEEEvNT_6ParamsE)
        .other          _ZN7cutlass13device_kernelINS_4conv6kernel13ConvUniversalINS1_16ConvProblemShapeILNS1_8OperatorE2ELi2EEENS1_10collective14CollectiveConvINS1_47MainloopSm100TmaUmmaWarpSpecializedImplicitGemmILS5_2ELi36ELi2ELi1ELi2EN4cute5tupleIJNSA_1CILi2EEENSC_ILi1EEESE_EEEEENSB_IJNSC_ILi128EEENSB_IJNSC_ILi64EEEEEESJ_EEENS_12float_e4m3_tESL_NSA_8TiledMMAINSA_8MMA_AtomIJNSA_10MMA_TraitsINSA_25SM100_MMA_F8F6F4_2x1SM_SSEJSL_SL_fSH_SI_NSA_17integral_constantINSA_4UMMA5MajorELSS_1EEEST_NSQ_INSR_7ScaleInELSU_0EEESV_EEEEEENSA_6LayoutINSB_IJSE_SE_SE_EEENSB_IJNSC_ILi0EEES10_S10_EEEEENSB_IJNSA_10UnderscoreES13_S13_EEEEENS7_6detail27Sm100ImplicitGemmTileTraitsINSA_18SM100_TMA_2SM_LOADENSA_14ComposedLayoutINSA_7SwizzleILi2ELi4ELi3EEENSA_18smem_ptr_flag_bitsILi8EEENSY_INSB_IJSI_NSC_ILi8EEEEEENSB_IJSE_SI_EEEEEEEvEENS17_INSA_25SM100_TMA_2SM_LOAD_IM2COLENS19_INS1A_ILi1ELi4ELi3EEES1D_NSY_INSB_IJNSC_ILi32EEES1E_EEENSB_IJSE_S1M_EEEEEEEvEEEENS_8epilogue10collective18CollectiveEpilogueINS1T_23Sm100TmaWarpSpecializedILi1ELi1ELi32ELb0ELb0EEEJNSB_IJSI_SJ_SJ_EEENSB_IJNSY_ISI_SE_EES1Z_EEESL_NSB_IJlNSB_IJSE_llEEES10_EEESL_S22_NS1T_6fusion15FusionCallbacksIS1X_NS23_17LinearCombinationISL_fSL_fLNS_15FloatRoundStyleE2EEES1Y_S20_JEEENSA_5SM1004TMEM4LOAD26SM100_TMEM_LOAD_32dp32b32xENSA_13SM90_TMA_LOADENS19_IS1B_S1D_NSY_INSB_IJS1E_SI_EEENSB_IJSI_SE_EEEEEEENSA_39AutoVectorizingCopyWithAssumedAlignmentILi128EEENSA_14SM90_TMA_STOREES2H_S2J_S2J_EEEvvEEEEvNT_6ParamsE,@"STO_CUDA_ENTRY STV_DEFAULT"
_ZN7cutlass13device_kernelINS_4conv6kernel13ConvUniversalINS1_16ConvProblemShapeILNS1_8OperatorE2ELi2EEENS1_10collective14CollectiveConvINS1_47MainloopSm100TmaUmmaWarpSpecializedImplicitGemmILS5_2ELi36ELi2ELi1ELi2EN4cute5tupleIJNSA_1CILi2EEENSC_ILi1EEESE_EEEEENSB_IJNSC_ILi128EEENSB_IJNSC_ILi64EEEEEESJ_EEENS_12float_e4m3_tESL_NSA_8TiledMMAINSA_8MMA_AtomIJNSA_10MMA_TraitsINSA_25SM100_MMA_F8F6F4_2x1SM_SSEJSL_SL_fSH_SI_NSA_17integral_constantINSA_4UMMA5MajorELSS_1EEEST_NSQ_INSR_7ScaleInELSU_0EEESV_EEEEEENSA_6LayoutINSB_IJSE_SE_SE_EEENSB_IJNSC_ILi0EEES10_S10_EEEEENSB_IJNSA_10UnderscoreES13_S13_EEEEENS7_6detail27Sm100ImplicitGemmTileTraitsINSA_18SM100_TMA_2SM_LOADENSA_14ComposedLayoutINSA_7SwizzleILi2ELi4ELi3EEENSA_18smem_ptr_flag_bitsILi8EEENSY_INSB_IJSI_NSC_ILi8EEEEEENSB_IJSE_SI_EEEEEEEvEENS17_INSA_25SM100_TMA_2SM_LOAD_IM2COLENS19_INS1A_ILi1ELi4ELi3EEES1D_NSY_INSB_IJNSC_ILi32EEES1E_EEENSB_IJSE_S1M_EEEEEEEvEEEENS_8epilogue10collective18CollectiveEpilogueINS1T_23Sm100TmaWarpSpecializedILi1ELi1ELi32ELb0ELb0EEEJNSB_IJSI_SJ_SJ_EEENSB_IJNSY_ISI_SE_EES1Z_EEESL_NSB_IJlNSB_IJSE_llEEES10_EEESL_S22_NS1T_6fusion15FusionCallbacksIS1X_NS23_17LinearCombinationISL_fSL_fLNS_15FloatRoundStyleE2EEES1Y_S20_JEEENSA_5SM1004TMEM4LOAD26SM100_TMEM_LOAD_32dp32b32xENSA_13SM90_TMA_LOADENS19_IS1B_S1D_NSY_INSB_IJS1E_SI_EEENSB_IJSI_SE_EEEEEEENSA_39AutoVectorizingCopyWithAssumedAlignmentILi128EEENSA_14SM90_TMA_STOREES2H_S2J_S2J_EEEvvEEEEvNT_6ParamsE:
[----:B------:R-:W1:Y:S01]  /*0000*/  LDC R1, c[0x0][0x37c] ;  /* 0x0000df00ff017b82 */ /* 0x000e620000000800 */
[----:B------:R-:W2:Y:S01]  /*0010*/  S2R R69, SR_TID.X ;  /* 0x0000000000457919 */ /* 0x000ea20000002100 */
[----:B------:R-:W3:Y:S06]  /*0020*/  LDCU.64 UR8, c[0x0][0x890] ;  /* 0x00011200ff0877ac */ /* 0x000eec0008000a00 */
[----:B------:R-:W4:Y:S01]  /*0030*/  S2UR UR4, SR_CgaCtaId ;  /* 0x00000000000479c3 */ /* 0x000f220000008800 */
[----:B-1----:R-:W-:Y:S01]  /*0040*/  VIADD R1, R1, 0xfffffff8 ;  /* 0xfffffff801017836 */ /* 0x002fe20000000000 */
[----:B------:R-:W-:-:S02]  /*0050*/  PRMT R79, RZ, 0x7610, R79 ;  /* 0x00007610ff4f7816 */ /* 0x000fc4000000004f */
[----:B------:R-:W-:Y:S02]  /*0060*/  ELECT P1, URZ, PT ;  /* 0x0000000000ff782f */ /* 0x000fe40003820000 */
[----:B------:R-:W-:Y:S01]  /*0070*/  R2UR UR43, R1 ;  /* 0x00000000012b72ca */ /* 0x000fe200000e0000 */
[----:B---3--:R-:W-:-:S04]  /*0080*/  UISETP.NE.U32.AND UP0, UPT, UR8, URZ, UPT ;  /* 0x000000ff0800728c */ /* 0x008fc8000bf05070 */
[----:B------:R-:W-:Y:S02]  /*0090*/  UISETP.NE.AND.EX UP0, UPT, UR9, URZ, UPT, UP0 ;  /* 0x000000ff0900728c */ /* 0x000fe4000bf05300 */
[----:B----4-:R-:W-:Y:S02]  /*00a0*/  ULOP3.LUT UR33, UR4, 0x1, URZ, 0xc0, !UPT ;  /* 0x0000000104217892 */ /* 0x010fe4000f8ec0ff */
[----:B------:R-:W-:Y:S01]  /*00b0*/  ULOP3.LUT UR32, UR4, 0x1, URZ, 0x3c, !UPT ;  /* 0x0000000104207892 */ /* 0x000fe2000f8e3cff */
[----:B--2---:R-:W-:-:S05]  /*00c0*/  SHF.R.U32.HI R80, RZ, 0x5, R69 ;  /* 0x00000005ff507819 */ /* 0x004fca0000011645 */
[----:B------:R-:W1:Y:S02]  /*00d0*/  SHFL.IDX PT, R0, R80, RZ, 0x1f ;  /* 0x00001fff50007589 */ /* 0x000e6400000e0000 */
[----:B-1----:R-:W-:Y:S01]  /*00e0*/  R2UR UR18, R0 ;  /* 0x00000000001272ca */ /* 0x002fe200000e0000 */
[----:B------:R-:W-:-:S14]  /*00f0*/  BRA.U UP0, `(.L_x_0) ;  /* 0x0000000100307547 */ /* 0x000fdc000b800000 */
[----:B------:R-:W1:Y:S02]  /*0100*/  LDCU.64 UR4, c[0x0][0x888] ;  /* 0x00011100ff0477ac */ /* 0x000e640008000a00 */
[----:B-1----:R-:W-:-:S04]  /*0110*/  UISETP.NE.U32.AND UP0, UPT, UR4, URZ, UPT ;  /* 0x000000ff0400728c */ /* 0x002fc8000bf05070 */
[----:B------:R-:W-:-:S09]  /*0120*/  UISETP.NE.AND.EX UP0, UPT, UR5, URZ, UPT, UP0 ;  /* 0x000000ff0500728c */ /* 0x000fd2000bf05300 */
[----:B------:R-:W-:Y:S05]  /*0130*/  BRA.U !UP0, `(.L_x_1) ;  /* 0x0000000108147547 */ /* 0x000fea000b800000 */
[----:B------:R-:W1:Y:S01]  /*0140*/  LDC.64 R2, c[0x0][0x888] ;  /* 0x00022200ff027b82 */ /* 0x000e620000000a00 */
[----:B------:R-:W1:Y:S02]  /*0150*/  LDCU.64 UR4, c[0x0][0x358] ;  /* 0x00006b00ff0477ac */ /* 0x000e640008000a00 */
[----:B-1----:R1:W5:Y:S01]  /*0160*/  LDG.E R39, desc[UR4][R2.64] ;  /* 0x0000000402277981 */ /* 0x002362000c1e1900 */
[----:B------:R-:W-:Y:S01]  /*0170*/  HFMA2 R79, -RZ, RZ, 0, 5.9604644775390625e-08 ;  /* 0x00000001ff4f7431 */ /* 0x000fe200000001ff */
[----:B------:R-:W-:Y:S05]  /*0180*/  BRA `(.L_x_0) ;  /* 0x00000000000c7947 */ /* 0x000fea0003800000 */
.L_x_1:
[----:B------:R-:W1:Y:S01]  /*0190*/  LDCU UR4, c[0x0][0x880] ;  /* 0x00011000ff0477ac */ /* 0x000e620008000800 */
[----:B------:R-:W-:Y:S01]  /*01a0*/  HFMA2 R79, -RZ, RZ, 0, 5.9604644775390625e-08 ;  /* 0x00000001ff4f7431 */ /* 0x000fe200000001ff */
[----:B-1----:R-:W-:-:S07]  /*01b0*/  MOV R39, UR4 ;  /* 0x0000000400277c02 */ /* 0x002fce0008000f00 */
.L_x_0:
[----:B------:R-:W2:Y:S02]  /*01c0*/  LDCU.64 UR4, c[0x0][0x8b0] ;  /* 0x00011600ff0477ac */ /* 0x000ea40008000a00 */
[----:B--2---:R-:W-:-:S04]  /*01d0*/  UISETP.NE.U32.AND UP0, UPT, UR4, URZ, UPT ;  /* 0x000000ff0400728c */ /* 0x004fc8000bf05070 */
[----:B------:R-:W-:-:S09]  /*01e0*/  UISETP.NE.AND.EX UP0, UPT, UR5, URZ, UPT, UP0 ;  /* 0x000000ff0500728c */ /* 0x000fd2000bf05300 */
[----:B------:R-:W-:Y:S05]  /*01f0*/  BRA.U UP0, `(.L_x_2) ;  /* 0x0000000100287547 */ /* 0x000fea000b800000 */
[----:B------:R-:W2:Y:S02]  /*0200*/  LDCU.64 UR4, c[0x0][0x8a8] ;  /* 0x00011500ff0477ac */ /* 0x000ea40008000a00 */
[----:B--2---:R-:W-:-:S04]  /*0210*/  UISETP.NE.U32.AND UP0, UPT, UR4, URZ, UPT ;  /* 0x000000ff0400728c */ /* 0x004fc8000bf05070 */
[----:B------:R-:W-:-:S09]  /*0220*/  UISETP.NE.AND.EX UP0, UPT, UR5, URZ, UPT, UP0 ;  /* 0x000000ff0500728c */ /* 0x000fd2000bf05300 */
[----:B------:R-:W-:Y:S05]  /*0230*/  BRA.U !UP0, `(.L_x_3) ;  /* 0x0000000108107547 */ /* 0x000fea000b800000 */
[----:B-1----:R-:W1:Y:S01]  /*0240*/  LDC.64 R2, c[0x0][0x8a8] ;  /* 0x00022a00ff027b82 */ /* 0x002e620000000a00 */
[----:B------:R-:W1:Y:S02]  /*0250*/  LDCU.64 UR4, c[0x0][0x358] ;  /* 0x00006b00ff0477ac */ /* 0x000e640008000a00 */
[----:B-1----:R2:W5:Y:S01]  /*0260*/  LDG.E R38, desc[UR4][R2.64] ;  /* 0x0000000402267981 */ /* 0x002562000c1e1900 */
[----:B------:R-:W-:Y:S05]  /*0270*/  BRA `(.L_x_2) ;  /* 0x0000000000087947 */ /* 0x000fea0003800000 */
.L_x_3:
[----:B------:R-:W2:Y:S02]  /*0280*/  LDCU UR4, c[0x0][0x8a0] ;  /* 0x00011400ff0477ac */ /* 0x000ea40008000800 */
[----:B--2---:R-:W-:Y:S02]  /*0290*/  MOV R38, UR4 ;  /* 0x0000000400267c02 */ /* 0x004fe40008000f00 */
.L_x_2:
[----:B------:R-:W-:Y:S01]  /*02a0*/  IMAD.U32 R0, RZ, RZ, UR18 ;  /* 0x00000012ff007e24 */ /* 0x000fe2000f8e00ff */
[----:B------:R-:W-:Y:S04]  /*02b0*/  BSSY.RECONVERGENT B0, `(.L_x_4) ;  /* 0x000000c000007945 */ /* 0x000fe80003800200 */
[C---:B------:R-:W-:Y:S02]  /*02c0*/  ISETP.NE.OR P2, PT, R0.reuse, 0x1, !P1 ;  /* 0x000000010000780c */ /* 0x040fe40004f45670 */
[----:B------:R-:W-:-:S11]  /*02d0*/  ISETP.NE.OR P0, PT, R0, 0x3, !P1 ;  /* 0x000000030000780c */ /* 0x000fd60004f05670 */
[----:B------:R-:W-:Y:S05]  /*02e0*/  @P2 BRA `(.L_x_5) ;  /* 0x0000000000202947 */ /* 0x000fea0003800000 */
[----:B------:R-:W3:Y:S02]  /*02f0*/  LDCU.64 UR4, c[0x0][0x348] ;  /* 0x00006900ff0477ac */ /* 0x000ee40008000a00 */
[----:B---3--:R-:W-:Y:S02]  /*0300*/  UIADD3 UR6, UP1, UPT, UR4, 0x80, URZ ;  /* 0x0000008004067890 */ /* 0x008fe4000ff3e0ff */
[----:B------:R-:W-:Y:S02]  /*0310*/  UIADD3 UR4, UP0, UPT, UR4, 0x180, URZ ;  /* 0x0000018004047890 */ /* 0x000fe4000ff1e0ff */
[----:B------:R-:W-:Y:S02]  /*0320*/  UIADD3.X UR7, UPT, UPT, URZ, UR5, URZ, UP1, !UPT ;  /* 0x00000005ff077290 */ /* 0x000fe40008ffe4ff */
[----:B------:R-:W-:-:S07]  /*0330*/  UIADD3.X UR5, UPT, UPT, URZ, UR5, URZ, UP0, !UPT ;  /* 0x00000005ff057290 */ /* 0x000fce00087fe4ff */
[----:B------:R3:W-:Y:S02]  /*0340*/  UTMACCTL.PF [UR6] ;  /* 0x00000000060079b9 */ /* 0x0007e40008040000 */
[----:B------:R3:W-:Y:S02]  /*0350*/  UTMACCTL.PF [UR4] ;  /* 0x00000000040079b9 */ /* 0x0007e40008040000 */
[----:B---3--:R-:W-:Y:S01]  /*0360*/  NOP ;  /* 0x0000000000007918 */ /* 0x008fe20000000000 */
.L_x_5:
[----:B------:R-:W-:Y:S05]  /*0370*/  BSYNC.RECONVERGENT B0 ;  /* 0x0000000000007941 */ /* 0x000fea0003800200 */
.L_x_4:
[----:B------:R-:W-:Y:S04]  /*0380*/  BSSY.RECONVERGENT B0, `(.L_x_6) ;  /* 0x000000a000007945 */ /* 0x000fe80003800200 */
        /* <DEDUP_REMOVED lines=9> */
.L_x_7:
[----:B------:R-:W-:Y:S05]  /*0420*/  BSYNC.RECONVERGENT B0 ;  /* 0x0000000000007941 */ /* 0x000fea0003800200 */
.L_x_6:
[----:B------:R-:W3:Y:S01]  /*0430*/  LDCU.64 UR4, c[0x0][0x888] ;  /* 0x00011100ff0477ac */ /* 0x000ee20008000a00 */
[----:B------:R-:W-:Y:S02]  /*0440*/  UISETP.EQ.U32.AND UP2, UPT, UR8, URZ, UPT ;  /* 0x000000ff0800728c */ /* 0x000fe4000bf42070 */
[----:B------:R-:W-:Y:S02]  /*0450*/  UPLOP3.LUT UP3, UPT, UPT, UPT, UPT, 0x80, 0x8 ;  /* 0x000000000008789c */ /* 0x000fe40003f6f070 */
[----:B---3--:R-:W-:-:S04]  /*0460*/  UISETP.NE.U32.AND UP0, UPT, UR4, URZ, UPT ;  /* 0x000000ff0400728c */ /* 0x008fc8000bf05070 */
[----:B------:R-:W-:-:S04]  /*0470*/  UISETP.NE.AND.EX UP1, UPT, UR5, URZ, UPT, UP0 ;  /* 0x000000ff0500728c */ /* 0x000fc8000bf25300 */
[----:B------:R-:W-:-:S04]  /*0480*/  UISETP.EQ.OR.EX UP4, UPT, UR9, URZ, !UP1, UP2 ;  /* 0x000000ff0900728c */ /* 0x000fc8000cf82720 */
[----:B------:R-:W-:-:S06]  /*0490*/  UP2UR UR4, UPR, URZ, 0x10 ;  /* 0x00000010ff047883 */ /* 0x000fcc0008000000 */
[----:B------:R-:W-:Y:S01]  /*04a0*/  MOV R81, UR4 ;  /* 0x0000000400517c02 */ /* 0x000fe20008000f00 */
[----:B------:R-:W-:Y:S06]  /*04b0*/  BRA.U !UP4, `(.L_x_8) ;  /* 0x000000010c207547 */ /* 0x000fec000b800000 */
[----:B------:R-:W-:Y:S01]  /*04c0*/  UISETP.NE.U32.AND UP2, UPT, UR8, URZ, UPT ;  /* 0x000000ff0800728c */ /* 0x000fe2000bf45070 */
[----:B-----5:R-:W-:Y:S01]  /*04d0*/  FSETP.NEU.AND P0, PT, R39, RZ, PT ;  /* 0x000000ff2700720b */ /* 0x020fe20003f0d000 */
[----:B------:R-:W-:Y:S02]  /*04e0*/  USEL UR4, URZ, 0xffffffff, UP1 ;  /* 0xffffffffff047887 */ /* 0x000fe40008800000 */
[----:B------:R-:W-:-:S10]  /*04f0*/  UISETP.NE.AND.EX UP2, UPT, UR9, URZ, UPT, UP2 ;  /* 0x000000ff0900728c */ /* 0x000fd4000bf45320 */
[----:B------:R-:W-:Y:S01]  /*0500*/  VOTEU.ANY UP0, P0 ;  /* 0x0000000000ff7886 */ /* 0x000fe20000000100 */
[----:B------:R-:W-:-:S04]  /*0510*/  @!UP2 USEL UR4, URZ, 0xffffffff, UP0 ;  /* 0xffffffffff04a887 */ /* 0x000fc80008000000 */
[----:B------:R-:W-:-:S04]  /*0520*/  ULOP3.LUT UR4, UR4, 0x1, URZ, 0xc0, !UPT ;  /* 0x0000000104047892 */ /* 0x000fc8000f8ec0ff */
[----:B------:R-:W-:-:S11]  /*0530*/  UISETP.NE.U32.AND UP3, UPT, UR4, 0x1, UPT ;  /* 0x000000010400788c */ /* 0x000fd6000bf65070 */
.L_x_8:
[----:B------:R-:W3:Y:S01]  /*0540*/  SHFL.IDX PT, R0, R80, RZ, 0x1f ;  /* 0x00001fff50007589 */ /* 0x000ee200000e0000 */
[----:B------:R-:W-:Y:S02]  /*0550*/  UISETP.NE.AND UP5, UPT, UR18, 0x2, UPT ;  /* 0x000000021200788c */ /* 0x000fe4000bfa5270 */
[----:B------:R-:W-:Y:S02]  /*0560*/  UISETP.NE.AND UP0, UPT, UR18, 0x2, UPT ;  /* 0x000000021200788c */ /* 0x000fe4000bf05270 */
[----:B------:R-:W-:Y:S02]  /*0570*/  UISETP.NE.OR UP2, UPT, UR33, URZ, UP5 ;  /* 0x000000ff2100728c */ /* 0x000fe4000af45670 */
[----:B------:R-:W-:-:S04]  /*0580*/  USEL UR51, URZ, 0x1, UP0 ;  /* 0x00000001ff337887 */ /* 0x000fc80008000000 */
[----:B------:R-:W-:Y:S02]  /*0590*/  PLOP3.LUT P3, PT, P1, PT, UP2, 0xae, 0xea ;  /* 0x0000000000ea781c */ /* 0x000fe40000f6f52e */
[----:B---3--:R-:W-:-:S13]  /*05a0*/  ISETP.NE.AND P0, PT, R0, RZ, PT ;  /* 0x000000ff0000720c */ /* 0x008fda0003f05270 */
[----:B------:R-:W-:Y:S05]  /*05b0*/  @P0 BRA `(.L_x_9) ;  /* 0x0000000400540947 */ /* 0x000fea0003800000 */
[----:B------:R-:W-:Y:S01]  /*05c0*/  ELECT P0, URZ, PT ;  /* 0x0000000000ff782f */ /* 0x000fe20003800000 */
[----:B------:R-:W-:-:S12]  /*05d0*/  BSSY.RECONVERGENT B0, `(.L_x_9) ;  /* 0x0000053000007945 */ /* 0x000fd80003800200 */
[----:B------:R-:W-:Y:S05]  /*05e0*/  @!P0 BRA `(.L_x_10) ;  /* 0x0000000400448947 */ /* 0x000fea0003800000 */
[----:B------:R-:W3:Y:S01]  /*05f0*/  S2UR UR5, SR_CgaCtaId ;  /* 0x00000000000579c3 */ /* 0x000ee20000008800 */
[----:B------:R-:W-:Y:S01]  /*0600*/  UMOV UR4, 0x400 ;  /* 0x0000040000047882 */ /* 0x000fe20000000000 */
[----:B------:R-:W-:Y:S02]  /*0610*/  UMOV UR6, 0x1 ;  /* 0x0000000100067882 */ /* 0x000fe40000000000 */
[----:B------:R-:W-:-:S04]  /*0620*/  UIADD3 UR6, UPT, UPT, -UR6, 0x100000, URZ ;  /* 0x0010000006067890 */ /* 0x000fc8000fffe1ff */
[----:B------:R-:W-:Y:S02]  /*0630*/  USHF.L.U32 UR7, UR6, 0xb, URZ ;  /* 0x0000000b06077899 */ /* 0x000fe400080006ff */
[----:B------:R-:W-:Y:S02]  /*0640*/  USHF.L.U32 UR6, UR6, 0x1, URZ ;  /* 0x0000000106067899 */ /* 0x000fe400080006ff */
[----:B---3--:R-:W-:Y:S01]  /*0650*/  ULEA UR4, UR5, UR4, 0x18 ;  /* 0x0000000405047291 */ /* 0x008fe2000f8ec0ff */
[----:B------:R-:W3:Y:S11]  /*0660*/  FENCE.VIEW.ASYNC.S ;  /* 0x00000000000073c6 */ /* 0x000ef60000000000 */
[----:B---3--:R3:W4:Y:S01]  /*0670*/  SYNCS.EXCH.64 URZ, [UR4], UR6 ;  /* 0x0000000604ff75b2 */ /* 0x0087220008000100 */
[----:B------:R3:W1:Y:S01]  /*0680*/  SYNCS.EXCH.64 URZ, [UR4+0x120], UR6 ;  /* 0x0001200604ff75b2 */ /* 0x0006620008000100 */
        /* <DEDUP_REMOVED lines=69> */
[----:B------:R3:W1:Y:S02]  /*0ae0*/  SYNCS.EXCH.64 URZ, [UR4+0x238], UR6 ;  /* 0x0002380604ff75b2 */ /* 0x0006640008000100 */
[----:B---34-:R-:W-:Y:S01]  /*0af0*/  NOP ;  /* 0x0000000000007918 */ /* 0x018fe20000000000 */
.L_x_10:
[----:B------:R-:W-:Y:S05]  /*0b00*/  BSYNC.RECONVERGENT B0 ;  /* 0x0000000000007941 */ /* 0x000fea0003800200 */
.L_x_9:
[----:B------:R-:W3:Y:S01]  /*0b10*/  SHFL.IDX PT, R0, R80, RZ, 0x1f ;  /* 0x00001fff50007589 */ /* 0x000ee200000e0000 */
[----:B------:R-:W-:Y:S01]  /*0b20*/  NOP ;  /* 0x0000000000007918 */ /* 0x000fe20000000000 */
[----:B---3--:R-:W-:-:S13]  /*0b30*/  ISETP.NE.AND P0, PT, R0, 0x1, PT ;  /* 0x000000010000780c */ /* 0x008fda0003f05270 */
[----:B------:R-:W-:Y:S05]  /*0b40*/  @P0 BRA `(.L_x_11) ;  /* 0x0000000000400947 */ /* 0x000fea0003800000 */
[----:B------:R-:W3:Y:S01]  /*0b50*/  S2UR UR5, SR_CgaCtaId ;  /* 0x00000000000579c3 */ /* 0x000ee20000008800 */
[----:B------:R-:W-:Y:S01]  /*0b60*/  UMOV UR4, 0x400 ;  /* 0x0000040000047882 */ /* 0x000fe20000000000 */
[----:B------:R-:W-:Y:S01]  /*0b70*/  UMOV UR8, 0x20 ;  /* 0x0000002000087882 */ /* 0x000fe20000000000 */
[----:B------:R-:W-:Y:S01]  /*0b80*/  UMOV UR6, 0x80 ;  /* 0x0000008000067882 */ /* 0x000fe20000000000 */
[----:B------:R-:W-:-:S04]  /*0b90*/  UIADD3 UR8, UPT, UPT, -UR8, 0x100000, URZ ;  /* 0x0010000008087890 */ /* 0x000fc8000fffe1ff */
[----:B------:R-:W-:Y:S02]  /*0ba0*/  USHF.L.U32 UR9, UR8, 0xb, URZ ;  /* 0x0000000b08097899 */ /* 0x000fe400080006ff */
[----:B------:R-:W-:Y:S02]  /*0bb0*/  USHF.L.U32 UR8, UR8, 0x1, URZ ;  /* 0x0000000108087899 */ /* 0x000fe400080006ff */
[----:B------:R-:W-:-:S04]  /*0bc0*/  UIADD3 UR6, UPT, UPT, -UR6, 0x100000, URZ ;  /* 0x0010000006067890 */ /* 0x000fc8000fffe1ff */
[----:B------:R-:W-:Y:S02]  /*0bd0*/  USHF.L.U32 UR7, UR6, 0xb, URZ ;  /* 0x0000000b06077899 */ /* 0x000fe400080006ff */
[----:B------:R-:W-:Y:S01]  /*0be0*/  USHF.L.U32 UR6, UR6, 0x1, URZ ;  /* 0x0000000106067899 */ /* 0x000fe200080006ff */
[----:B------:R-:W-:Y:S01]  /*0bf0*/  ELECT P0, URZ, PT ;  /* 0x0000000000ff782f */ /* 0x000fe20003800000 */
[----:B---3--:R-:W-:Y:S01]  /*0c00*/  ULEA UR4, UR5, UR4, 0x18 ;  /* 0x0000000405047291 */ /* 0x008fe2000f8ec0ff */
[----:B------:R-:W3:Y:S11]  /*0c10*/  FENCE.VIEW.ASYNC.S ;  /* 0x00000000000073c6 */ /* 0x000ef60000000000 */
[----:B---3--:R3:W4:Y:S01]  /*0c20*/  SYNCS.EXCH.64 URZ, [UR4+0x240], UR8 ;  /* 0x0002400804ff75b2 */ /* 0x0087220008000100 */
[----:B------:R3:W1:Y:S01]  /*0c30*/  SYNCS.EXCH.64 URZ, [UR4+0x248], UR6 ;  /* 0x0002480604ff75b2 */ /* 0x0006620008000100 */
[----:B------:R-:W-:Y:S01]  /*0c40*/  NOP ;  /* 0x0000000000007918 */ /* 0x000fe20000000000 */
.L_x_11:
[----:B------:R-:W2:Y:S01]  /*0c50*/  SHFL.IDX PT, R0, R80, RZ, 0x1f ;  /* 0x00001fff50007589 */ /* 0x000ea200000e0000 */
[----:B------:R-:W-:Y:S01]  /*0c60*/  NOP ;  /* 0x0000000000007918 */ /* 0x000fe20000000000 */
[----:B--2---:R-:W-:-:S13]  /*0c70*/  ISETP.NE.AND P0, PT, R0, 0x3, PT ;  /* 0x000000030000780c */ /* 0x004fda0003f05270 */
[----:B------:R-:W-:Y:S05]  /*0c80*/  @P0 BRA `(.L_x_12) ;  /* 0x0000000000300947 */ /* 0x000fea0003800000 */
[----:B------:R-:W2:Y:S01]  /*0c90*/  S2UR UR5, SR_CgaCtaId ;  /* 0x00000000000579c3 */ /* 0x000ea20000008800 */
[----:B---3--:R-:W-:Y:S01]  /*0ca0*/  UMOV UR4, 0x400 ;  /* 0x0000040000047882 */ /* 0x008fe20000000000 */
[----:B------:R-:W-:Y:S01]  /*0cb0*/  UMOV UR6, 0x20 ;  /* 0x0000002000067882 */ /* 0x000fe20000000000 */
[----:B------:R-:W-:Y:S01]  /*0cc0*/  ELECT P0, URZ, PT ;  /* 0x0000000000ff782f */ /* 0x000fe20003800000 */
[----:B------:R-:W-:-:S04]  /*0cd0*/  UIADD3 UR6, UPT, UPT, -UR6, 0x100000, URZ ;  /* 0x0010000006067890 */ /* 0x000fc8000fffe1ff */
[----:B------:R-:W-:Y:S02]  /*0ce0*/  USHF.L.U32 UR7, UR6, 0xb, URZ ;  /* 0x0000000b06077899 */ /* 0x000fe400080006ff */
[----:B------:R-:W-:Y:S02]  /*0cf0*/  USHF.L.U32 UR6, UR6, 0x1, URZ ;  /* 0x0000000106067899 */ /* 0x000fe400080006ff */
[----:B--2---:R-:W-:Y:S01]  /*0d00*/  ULEA UR4, UR5, UR4, 0x18 ;  /* 0x0000000405047291 */ /* 0x004fe2000f8ec0ff */
[----:B------:R-:W2:Y:S11]  /*0d10*/  FENCE.VIEW.ASYNC.S ;  /* 0x00000000000073c6 */ /* 0x000eb60000000000 */
[----:B--2---:R2:W3:Y:S01]  /*0d20*/  SYNCS.EXCH.64 URZ, [UR4+0x250], UR6 ;  /* 0x0002500604ff75b2 */ /* 0x0044e20008000100 */
[----:B------:R2:W1:Y:S01]  /*0d30*/  SYNCS.EXCH.64 URZ, [UR4+0x258], UR6 ;  /* 0x0002580604ff75b2 */ /* 0x0004620008000100 */
[----:B------:R-:W-:Y:S01]  /*0d40*/  NOP ;  /* 0x0000000000007918 */ /* 0x000fe20000000000 */
.L_x_12:
[----:B------:R-:W4:Y:S01]  /*0d50*/  SHFL.IDX PT, R0, R80, RZ, 0x1f ;  /* 0x00001fff50007589 */ /* 0x000f2200000e0000 */
[----:B------:R-:W-:Y:S01]  /*0d60*/  NOP ;  /* 0x0000000000007918 */ /* 0x000fe20000000000 */
[----:B----4-:R-:W-:-:S13]  /*0d70*/  ISETP.NE.AND P0, PT, R0, 0x4, PT ;  /* 0x000000040000780c */ /* 0x010fda0003f05270 */
[----:B------:R-:W-:Y:S05]  /*0d80*/  @P0 BRA `(.L_x_13) ;  /* 0x0000000000440947 */ /* 0x000fea0003800000 */
[----:B------:R-:W4:Y:S01]  /*0d90*/  S2UR UR5, SR_CgaCtaId ;  /* 0x00000000000579c3 */ /* 0x000f220000008800 */
[----:B--23--:R-:W-:Y:S01]  /*0da0*/  UMOV UR4, 0x1e0 ;  /* 0x000001e000047882 */ /* 0x00cfe20000000000 */
[----:B------:R-:W-:Y:S01]  /*0db0*/  UMOV UR6, 0x400 ;  /* 0x0000040000067882 */ /* 0x000fe20000000000 */
[----:B------:R-:W-:Y:S01]  /*0dc0*/  USEL UR4, UR4, 0x1a0, UP3 ;  /* 0x000001a004047887 */ /* 0x000fe20009800000 */
[----:B------:R-:W-:Y:S01]  /*0dd0*/  UMOV UR8, 0x1 ;  /* 0x0000000100087882 */ /* 0x000fe20000000000 */
[----:B------:R-:W-:Y:S01]  /*0de0*/  ELECT P0, URZ, PT ;  /* 0x0000000000ff782f */ /* 0x000fe20003800000 */
[----:B------:R-:W-:-:S04]  /*0df0*/  UIADD3 UR8, UPT, UPT, -UR8, 0x100000, URZ ;  /* 0x0010000008087890 */ /* 0x000fc8000fffe1ff */
[----:B------:R-:W-:Y:S02]  /*0e00*/  USHF.L.U32 UR9, UR8, 0xb, URZ ;  /* 0x0000000b08097899 */ /* 0x000fe400080006ff */
[----:B------:R-:W-:Y:S02]  /*0e10*/  USHF.L.U32 UR8, UR8, 0x1, URZ ;  /* 0x0000000108087899 */ /* 0x000fe400080006ff */
[----:B----4-:R-:W-:Y:S02]  /*0e20*/  ULEA UR6, UR5, UR6, 0x18 ;  /* 0x0000000605067291 */ /* 0x010fe4000f8ec0ff */
[----:B------:R-:W-:-:S04]  /*0e30*/  UIADD3 UR4, UPT, UPT, -UR4, 0x100000, URZ ;  /* 0x0010000004047890 */ /* 0x000fc8000fffe1ff */
[----:B------:R-:W-:Y:S02]  /*0e40*/  USHF.L.U32 UR5, UR4, 0xb, URZ ;  /* 0x0000000b04057899 */ /* 0x000fe400080006ff */
[----:B------:R-:W-:Y:S01]  /*0e50*/  USHF.L.U32 UR4, UR4, 0x1, URZ ;  /* 0x0000000104047899 */ /* 0x000fe200080006ff */
[----:B------:R-:W2:Y:S03]  /*0e60*/  FENCE.VIEW.ASYNC.S ;  /* 0x00000000000073c6 */ /* 0x000ea60000000000 */
[----:B--2---:R4:W2:Y:S08]  /*0e70*/  SYNCS.EXCH.64 URZ, [UR6+0x260], UR8 ;  /* 0x0002600806ff75b2 */ /* 0x0048b00008000100 */
[----:B------:R4:W3:Y:S02]  /*0e80*/  SYNCS.EXCH.64 URZ, [UR6+0x268], UR4 ;  /* 0x0002680406ff75b2 */ /* 0x0008e40008000100 */
[----:B----4-:R-:W-:Y:S01]  /*0e90*/  NOP ;  /* 0x0000000000007918 */ /* 0x010fe20000000000 */
.L_x_13:
[----:B------:R-:W4:Y:S01]  /*0ea0*/  SHFL.IDX PT, R0, R80, RZ, 0x1f ;  /* 0x00001fff50007589 */ /* 0x000f2200000e0000 */
[----:B------:R-:W-:Y:S01]  /*0eb0*/  ISETP.NE.OR P1, PT, RZ, UR18, !P1 ;  /* 0x00000012ff007c0c */ /* 0x000fe2000cf25670 */
[----:B------:R-:W-:Y:S01]  /*0ec0*/  NOP ;  /* 0x0000000000007918 */ /* 0x000fe20000000000 */
[----:B----4-:R-:W-:-:S13]  /*0ed0*/  ISETP.NE.AND P0, PT, R0, 0x5, PT ;  /* 0x000000050000780c */ /* 0x010fda0003f05270 */
[----:B------:R-:W-:Y:S05]  /*0ee0*/  @P0 BRA `(.L_x_14) ;  /* 0x0000000000480947 */ /* 0x000fea0003800000 */
[----:B------:R-:W4:Y:S01]  /*0ef0*/  S2UR UR5, SR_CgaCtaId ;  /* 0x00000000000579c3 */ /* 0x000f220000008800 */
[----:B--23--:R-:W-:Y:S01]  /*0f00*/  UMOV UR4, 0x400 ;  /* 0x0000040000047882 */ /* 0x00cfe20000000000 */
        /* <DEDUP_REMOVED lines=9> */
[----:B----4-:R-:W-:Y:S01]  /*0fa0*/  ULEA UR4, UR5, UR4, 0x18 ;  /* 0x0000000405047291 */ /* 0x010fe2000f8ec0ff */
[----:B------:R-:W2:Y:S11]  /*0fb0*/  FENCE.VIEW.ASYNC.S ;  /* 0x00000000000073c6 */ /* 0x000eb60000000000 */
[----:B--2---:R4:W2:Y:S01]  /*0fc0*/  SYNCS.EXCH.64 URZ, [UR4+0x270], UR6 ;  /* 0x0002700604ff75b2 */ /* 0x0048a20008000100 */
[----:B------:R4:W3:Y:S01]  /*0fd0*/  SYNCS.EXCH.64 URZ, [UR4+0x280], UR8 ;  /* 0x0002800804ff75b2 */ /* 0x0008e20008000100 */
[----:B------:R4:W1:Y:S01]  /*0fe0*/  SYNCS.EXCH.64 URZ, [UR4+0x278], UR6 ;  /* 0x0002780604ff75b2 */ /* 0x0008620008000100 */
[----:B------:R4:W1:Y:S02]  /*0ff0*/  SYNCS.EXCH.64 URZ, [UR4+0x288], UR8 ;  /* 0x0002880804ff75b2 */ /* 0x0008640008000100 */
[----:B----4-:R-:W-:Y:S01]  /*1000*/  NOP ;  /* 0x0000000000007918 */ /* 0x010fe20000000000 */
.L_x_14:
[----:B--23--:R-:W2:Y:S01]  /*1010*/  S2UR UR7, SR_CgaCtaId ;  /* 0x00000000000779c3 */ /* 0x00cea20000008800 */
[----:B------:R-:W-:Y:S01]  /*1020*/  VOTEU.ALL UP0, P1 ;  /* 0x0000000000ff7886 */ /* 0x000fe20000800000 */
[----:B------:R-:W-:Y:S01]  /*1030*/  UMOV UR4, 0x20 ;  /* 0x0000002000047882 */ /* 0x000fe20000000000 */
[----:B------:R-:W-:Y:S01]  /*1040*/  NOP ;  /* 0x0000000000007918 */ /* 0x000fe20000000000 */
[----:B-1----:R-:W-:Y:S01]  /*1050*/  LOP3.LUT R3, R69, 0x1f, RZ, 0xc0, !PT ;  /* 0x0000001f45037812 */ /* 0x002fe200078ec0ff */
[----:B------:R-:W-:Y:S01]  /*1060*/  UISETP.NE.AND UP4, UPT, UR18, URZ, UPT ;  /* 0x000000ff1200728c */ /* 0x000fe2000bf85270 */
[----:B------:R-:W-:Y:S01]  /*1070*/  @!UP0 UMOV UR6, 0x400 ;  /* 0x0000040000068882 */ /* 0x000fe20000000000 */
[----:B------:R-:W-:-:S04]  /*1080*/  @!UP0 UIADD3 UR4, UPT, UPT, -UR4, 0x100000, URZ ;  /* 0x0010000004048890 */ /* 0x000fc8000fffe1ff */
[----:B------:R-:W-:Y:S02]  /*1090*/  @!UP0 USHF.L.U32 UR5, UR4, 0xb, URZ ;  /* 0x0000000b04058899 */ /* 0x000fe400080006ff */
[----:B------:R-:W-:Y:S02]  /*10a0*/  @!UP0 USHF.L.U32 UR4, UR4, 0x1, URZ ;  /* 0x0000000104048899 */ /* 0x000fe400080006ff */
[----:B--2---:R-:W-:Y:S01]  /*10b0*/  @!UP0 ULEA UR6, UR7, UR6, 0x18 ;  /* 0x0000000607068291 */ /* 0x004fe2000f8ec0ff */
[----:B------:R-:W1:Y:S01]  /*10c0*/  LDCU UR7, c[0x0][0x36c] ;  /* 0x00006d80ff0777ac */ /* 0x000e620008000800 */
[----:B------:R-:W-:Y:S01]  /*10d0*/  VOTEU.ALL UP0, P1 ;  /* 0x0000000000ff7886 */ /* 0x000fe20000800000 */
[----:B------:R-:W2:Y:S09]  /*10e0*/  FENCE.VIEW.ASYNC.S ;  /* 0x00000000000073c6 */ /* 0x000eb20000000000 */
[----:B--2---:R2:W3:Y:S01]  /*10f0*/  @!UP0 SYNCS.EXCH.64 URZ, [UR6+0x290], UR4 ;  /* 0x0002900406ff85b2 */ /* 0x0044e20008000100 */
[----:B-1----:R-:W-:-:S09]  /*1100*/  UISETP.EQ.U32.AND UP6, UPT, UR7, 0x1, UPT ;  /* 0x000000010700788c */ /* 0x002fd2000bfc2070 */
[----:B--2---:R-:W-:Y:S05]  /*1110*/  BRA.U !UP6, `(.L_x_15) ;  /* 0x000000010e087547 */ /* 0x004fea000b800000 */
[----:B---3--:R-:W-:Y:S01]  /*1120*/  UCGABAR_ARV ;  /* 0x00000000000079c7 */ /* 0x008fe20008000000 */
[----:B------:R-:W-:Y:S05]  /*1130*/  BRA `(.L_x_16) ;  /* 0x0000000000047947 */ /* 0x000fea0003800000 */
.L_x_15:
[----:B---3--:R-:W-:Y:S01]  /*1140*/  NOP ;  /* 0x0000000000007918 */ /* 0x008fe20000000000 */
.L_x_16:
[----:B------:R-:W1:Y:S01]  /*1150*/  S2UR UR20, SR_CTAID.X ;  /* 0x00000000001479c3 */ /* 0x000e620000002500 */
[----:B------:R-:W-:-:S05]  /*1160*/  CS2R.32 R2, SR_CgaSize ;  /* 0x0000000000027805 */ /* 0x000fca0000008a00 */
[----:B------:R-:W-:-:S05]  /*1170*/  IMAD R2, R2, -0xa0, RZ ;  /* 0xffffff6002027824 */ /* 0x000fca00078e02ff */
[----:B------:R-:W-:-:S14]  /*1180*/  R2UR UR5, R2 ;  /* 0x00000000020572ca */ /* 0x000fdc00000e0000 */
[----:B------:R-:W2:Y:S01]  /*1190*/  LDCU UR5, c[0x0][UR5+0x2b0] ;  /* 0x00005600050577ac */ /* 0x000ea20008000800 */
[----:B------:R-:W-:-:S05]  /*11a0*/  CS2R.32 R2, SR_CgaSize ;  /* 0x0000000000027805 */ /* 0x000fca0000008a00 */
[----:B------:R-:W-:-:S05]  /*11b0*/  IMAD R2, R2, -0xa0, RZ ;  /* 0xffffff6002027824 */ /* 0x000fca00078e02ff */
[----:B------:R-:W-:-:S14]  /*11c0*/  R2UR UR4, R2 ;  /* 0x00000000020472ca */ /* 0x000fdc00000e0000 */
[----:B------:R-:W3:Y:S01]  /*11d0*/  LDCU UR4, c[0x0][UR4+0x2b4] ;  /* 0x00005680040477ac */ /* 0x000ee20008000800 */
[----:B------:R-:W4:Y:S01]  /*11e0*/  S2UR UR26, SR_CTAID.Y ;  /* 0x00000000001a79c3 */ /* 0x000f220000002600 */
[----:B------:R-:W-:-:S05]  /*11f0*/  CS2R.32 R2, SR_CgaSize ;  /* 0x0000000000027805 */ /* 0x000fca0000008a00 */
[----:B------:R-:W-:-:S05]  /*1200*/  IMAD R2, R2, -0xa0, RZ ;  /* 0xffffff6002027824 */ /* 0x000fca00078e02ff */
[----:B------:R-:W-:-:S14]  /*1210*/  R2UR UR62, R2 ;  /* 0x00000000023e72ca */ /* 0x000fdc00000e0000 */
[----:B------:R-:W3:Y:S01]  /*1220*/  LDCU UR62, c[0x0][UR62+0x2a0] ;  /* 0x000054003e3e77ac */ /* 0x000ee20008000800 */
[----:B------:R-:W-:-:S05]  /*1230*/  CS2R.32 R2, SR_CgaSize ;  /* 0x0000000000027805 */ /* 0x000fca0000008a00 */
[----:B------:R-:W-:-:S05]  /*1240*/  IMAD R2, R2, -0xa0, RZ ;  /* 0xffffff6002027824 */ /* 0x000fca00078e02ff */
[----:B------:R-:W-:-:S14]  /*1250*/  R2UR UR63, R2 ;  /* 0x00000000023f72ca */ /* 0x000fdc00000e0000 */
[----:B------:R-:W3:Y:S01]  /*1260*/  LDCU UR63, c[0x0][UR63+0x2a4] ;  /* 0x000054803f3f77ac */ /* 0x000ee20008000800 */
[----:B------:R-:W3:Y:S01]  /*1270*/  LDCU UR19, c[0x0][0xb24] ;  /* 0x00016480ff1377ac */ /* 0x000ee20008000800 */
[----:B------:R-:W3:Y:S01]  /*1280*/  LDCU UR39, c[0x0][0xb24] ;  /* 0x00016480ff2777ac */ /* 0x000ee20008000800 */
[----:B-1----:R-:W-:Y:S01]  /*1290*/  I2FP.F32.U32 R2, UR20 ;  /* 0x0000001400027c45 */ /* 0x002fe20008201000 */
[----:B------:R-:W1:Y:S04]  /*12a0*/  LDCU UR23, c[0x0][0xb30] ;  /* 0x00016600ff1777ac */ /* 0x000e680008000800 */
[----:B--2---:R-:W-:Y:S01]  /*12b0*/  FMUL R2, R2, UR5 ;  /* 0x0000000502027c20 */ /* 0x004fe20008400000 */
[----:B----4-:R-:W-:-:S05]  /*12c0*/  I2FP.F32.U32 R0, UR26 ;  /* 0x0000001a00007c45 */ /* 0x010fca0008201000 */
[----:B------:R-:W2:Y:S01]  /*12d0*/  F2I.U32.TRUNC.NTZ R2, R2 ;  /* 0x0000000200027305 */ /* 0x000ea2000020f000 */
[----:B---3--:R-:W-:-:S07]  /*12e0*/  FMUL R0, R0, UR4 ;  /* 0x0000000400007c20 */ /* 0x008fce0008400000 */
[----:B------:R-:W3:Y:S01]  /*12f0*/  F2I.U32.TRUNC.NTZ R0, R0 ;  /* 0x0000000000007305 */ /* 0x000ee2000020f000 */
[----:B--2---:R-:W-:Y:S02]  /*1300*/  R2UR UR4, R2 ;  /* 0x00000000020472ca */ /* 0x004fe400000e0000 */
[----:B------:R-:W-:Y:S02]  /*1310*/  PRMT R2, RZ, 0x7610, R2 ;  /* 0x00007610ff027816 */ /* 0x000fe40000000002 */
[----:B---3--:R-:W-:Y:S02]  /*1320*/  R2UR UR6, R0 ;  /* 0x00000000000672ca */ /* 0x008fe400000e0000 */
[----:B------:R-:W-:-:S07]  /*1330*/  PRMT R0, RZ, 0x7610, R0 ;  /* 0x00007610ff007816 */ /* 0x000fce0000000000 */
[----:B------:R-:W-:-:S04]  /*1340*/  UIADD3 UR5, UPT, UPT, -UR4, URZ, URZ ;  /* 0x000000ff04057290 */ /* 0x000fc8000fffe1ff */
[----:B------:R-:W-:Y:S02]  /*1350*/  UIMAD UR62, UR62, UR5, UR20 ;  /* 0x000000053e3e72a4 */ /* 0x000fe4000f8e0214 */
[----:B------:R-:W-:-:S04]  /*1360*/  UIADD3 UR4, UPT, UPT, -UR6, URZ, URZ ;  /* 0x000000ff06047290 */ /* 0x000fc8000fffe1ff */
[----:B------:R-:W-:Y:S01]  /*1370*/  UIMAD UR63, UR63, UR4, UR26 ;  /* 0x000000043f3f72a4 */ /* 0x000fe2000f8e021a */
[----:B-1----:R-:W-:Y:S11]  /*1380*/  BRA.U UP4, `(.L_x_17) ;  /* 0x0000000104287547 */ /* 0x002ff6000b800000 */
[----:B------:R-:W-:Y:S02]  /*1390*/  UISETP.NE.AND UP0, UPT, UR63, URZ, UPT ;  /* 0x000000ff3f00728c */ /* 0x000fe4000bf05270 */
[----:B------:R-:W-:Y:S02]  /*13a0*/  ULOP3.LUT UR4, UR62, 0xfffffffe, URZ, 0xc0, !UPT ;  /* 0xfffffffe3e047892 */ /* 0x000fe4000f8ec0ff */
[----:B------:R-:W-:Y:S01]  /*13b0*/  UISETP.LT.U32.OR UP0, UPT, UR62, 0x2, !UP0 ;  /* 0x000000023e00788c */ /* 0x000fe2000c701470 */
[----:B------:R-:W-:-:S03]  /*13c0*/  UMOV UR7, 0x3 ;  /* 0x0000000300077882 */ /* 0x000fc60000000000 */
[----:B------:R-:W-:Y:S02]  /*13d0*/  USEL UR6, URZ, 0x1, !UP0 ;  /* 0x00000001ff067887 */ /* 0x000fe4000c000000 */
[----:B------:R-:W-:Y:S02]  /*13e0*/  USEL UR5, URZ, 0x2, !UP0 ;  /* 0x00000002ff057887 */ /* 0x000fe4000c000000 */
[----:B------:R-:W-:Y:S02]  /*13f0*/  USHF.L.U32 UR4, UR7, UR4, URZ ;  /* 0x0000000407047299 */ /* 0x000fe400080006ff */
[----:B------:R-:W-:-:S04]  /*1400*/  UIADD3 UR5, UPT, UPT, UR6, UR5, URZ ;  /* 0x0000000506057290 */ /* 0x000fc8000fffe0ff */
[----:B------:R-:W-:Y:S02]  /*1410*/  MOV R0, UR4 ;  /* 0x0000000400007c02 */ /* 0x000fe40008000f00 */
[----:B------:R-:W-:-:S07]  /*1420*/  MOV R2, UR5 ;  /* 0x0000000500027c02 */ /* 0x000fce0008000f00 */
.L_x_17:
[----:B------:R-:W1:Y:S01]  /*1430*/  S2UR UR49, SR_CTAID.Z ;  /* 0x00000000003179c3 */ /* 0x000e620000002700 */
[----:B------:R-:W-:Y:S01]  /*1440*/  UISETP.GE.AND UP0, UPT, UR19, 0x1, UPT ;  /* 0x000000011300788c */ /* 0x000fe2000bf06270 */
[----:B------:R-:W-:-:S08]  /*1450*/  UMOV UR47, UR20 ;  /* 0x00000014002f7c82 */ /* 0x000fd00008000000 */
[----:B------:R-:W-:Y:S05]  /*1460*/  BRA.U !UP0, `(.L_x_18) ;  /* 0x0000000108d47547 */ /* 0x000fea000b800000 */
[----:B------:R-:W2:Y:S01]  /*1470*/  LDCU.128 UR12, c[0x0][0xb10] ;  /* 0x00016200ff0c77ac */ /* 0x000ea20008000c00 */
[----:B------:R-:W3:Y:S01]  /*1480*/  LDCU UR21, c[0x0][0xb0c] ;  /* 0x00016180ff1577ac */ /* 0x000ee20008000800 */
[----:B------:R-:W4:Y:S01]  /*1490*/  LDCU UR6, c[0x0][0x370] ;  /* 0x00006e00ff0677ac */ /* 0x000f220008000800 */
[----:B------:R-:W1:Y:S01]  /*14a0*/  LDCU UR7, c[0x0][0x374] ;  /* 0x00006e80ff0777ac */ /* 0x000e620008000800 */
[----:B------:R-:W1:Y:S01]  /*14b0*/  LDCU UR22, c[0x0][0xb20] ;  /* 0x00016400ff1677ac */ /* 0x000e620008000800 */
[----:B--2---:R-:W-:Y:S02]  /*14c0*/  UIMAD.WIDE.U32 UR4, UR20, UR12, URZ ;  /* 0x0000000c140472a5 */ /* 0x004fe4000f8e00ff */
[----:B---3--:R-:W-:Y:S01]  /*14d0*/  UISETP.NE.AND UP0, UPT, UR21, 0x1, UPT ;  /* 0x000000011500788c */ /* 0x008fe2000bf05270 */
[----:B------:R-:W2:Y:S01]  /*14e0*/  LDCU.64 UR8, c[0x0][0xb28] ;  /* 0x00016500ff0877ac */ /* 0x000ea20008000a00 */
[----:B----4-:R-:W-:-:S03]  /*14f0*/  UIMAD.WIDE.U32 UR10, UR6, UR12, URZ ;  /* 0x0000000c060a72a5 */ /* 0x010fc6000f8e00ff */
[----:B------:R-:W-:Y:S01]  /*1500*/  UMOV UR4, UR5 ;  /* 0x0000000500047c82 */ /* 0x000fe20008000000 */
[----:B------:R-:W-:Y:S02]  /*1510*/  UISETP.NE.AND UP2, UPT, UR19, 0x1, UPT ;  /* 0x000000011300788c */ /* 0x000fe4000bf45270 */
[----:B------:R-:W-:Y:S01]  /*1520*/  USHF.R.U32.HI UR4, URZ, UR13, UR4 ;  /* 0x0000000dff047299 */ /* 0x000fe20008011604 */
[----:B------:R-:W-:Y:S01]  /*1530*/  UMOV UR10, UR11 ;  /* 0x0000000b000a7c82 */ /* 0x000fe20008000000 */
[----:B------:R-:W-:Y:S02]  /*1540*/  UIMAD.WIDE.U32 UR16, UR26, UR15, URZ ;  /* 0x0000000f1a1072a5 */ /* 0x000fe4000f8e00ff */
[----:B------:R-:W-:Y:S02]  /*1550*/  USEL UR5, UR20, UR4, !UP0 ;  /* 0x0000000414057287 */ /* 0x000fe4000c000000 */
[----:B------:R-:W-:Y:S02]  /*1560*/  @UP0 USHF.R.U32.HI UR6, URZ, UR13, UR10 ;  /* 0x0000000dff060299 */ /* 0x000fe4000801160a */
[----:B------:R-:W-:-:S02]  /*1570*/  UISETP.NE.AND UP0, UPT, UR14, 0x1, UPT ;  /* 0x000000010e00788c */ /* 0x000fc4000bf05270 */
[----:B-1----:R-:W-:Y:S02]  /*1580*/  UIMAD.WIDE.U32 UR10, UR7, UR15, URZ ;  /* 0x0000000f070a72a5 */ /* 0x002fe4000f8e00ff */
[----:B--2---:R-:W-:Y:S01]  /*1590*/  UIMAD.WIDE.U32 UR12, UR6, UR8, URZ ;  /* 0x00000008060c72a5 */ /* 0x004fe2000f8e00ff */
[----:B------:R-:W-:Y:S01]  /*15a0*/  UMOV UR4, UR17 ;  /* 0x0000001100047c82 */ /* 0x000fe20008000000 */
[----:B------:R-:W-:-:S03]  /*15b0*/  UIADD3 UR47, UPT, UPT, -UR5, URZ, URZ ;  /* 0x000000ff052f7290 */ /* 0x000fc6000fffe1ff */
[----:B------:R-:W-:Y:S01]  /*15c0*/  UMOV UR10, UR11 ;  /* 0x0000000b000a7c82 */ /* 0x000fe20008000000 */
[----:B------:R-:W-:Y:S02]  /*15d0*/  USHF.R.U32.HI UR4, URZ, UR22, UR4 ;  /* 0x00000016ff047299 */ /* 0x000fe40008011604 */
[----:B------:R-:W-:Y:S01]  /*15e0*/  @UP0 USHF.R.U32.HI UR7, URZ, UR22, UR10 ;  /* 0x00000016ff070299 */ /* 0x000fe2000801160a */
[----:B------:R-:W-:Y:S01]  /*15f0*/  UMOV UR12, UR13 ;  /* 0x0000000d000c7c82 */ /* 0x000fe20008000000 */
[----:B------:R-:W-:Y:S02]  /*1600*/  USEL UR4, UR26, UR4, !UP0 ;  /* 0x000000041a047287 */ /* 0x000fe4000c000000 */
[----:B------:R-:W-:Y:S02]  /*1610*/  UIMAD.WIDE.U32 UR10, UR7, UR8, URZ ;  /* 0x00000008070a72a5 */ /* 0x000fe4000f8e00ff */
[----:B------:R-:W-:Y:S02]  /*1620*/  @UP2 USHF.R.U32.HI UR6, URZ, UR9, UR12 ;  /* 0x00000009ff062299 */ /* 0x000fe4000801160c */
[----:B------:R-:W-:-:S02]  /*1630*/  UIMAD.WIDE.U32 UR12, UR4, UR8, URZ ;  /* 0x00000008040c72a5 */ /* 0x000fc4000f8e00ff */
[----:B------:R-:W-:Y:S01]  /*1640*/  UIMAD UR47, UR21, UR47, UR20 ;  /* 0x0000002f152f72a4 */ /* 0x000fe2000f8e0214 */
[----:B------:R-:W-:Y:S02]  /*1650*/  UMOV UR10, UR11 ;  /* 0x0000000b000a7c82 */ /* 0x000fe40008000000 */
[----:B------:R-:W-:Y:S02]  /*1660*/  @UP2 USHF.R.U32.HI UR7, URZ, UR9, UR10 ;  /* 0x00000009ff072299 */ /* 0x000fe4000801160a */
[----:B------:R-:W-:Y:S02]  /*1670*/  UIMAD UR10, UR6, UR19, URZ ;  /* 0x00000013060a72a4 */ /* 0x000fe4000f8e02ff */
[----:B------:R-:W-:-:S04]  /*1680*/  UIMAD UR7, UR7, UR19, URZ ;  /* 0x00000013070772a4 */ /* 0x000fc8000f8e02ff */
[----:B------:R-:W-:-:S03]  /*1690*/  UISETP.GE.AND UP0, UPT, UR4, UR7, UPT ;  /* 0x000000070400728c */ /* 0x000fc6000bf06270 */
[----:B------:R-:W-:Y:S01]  /*16a0*/  UMOV UR7, UR13 ;  /* 0x0000000d00077c82 */ /* 0x000fe20008000000 */
[----:B------:R-:W-:Y:S02]  /*16b0*/  UISETP.GE.OR UP0, UPT, UR5, UR10, UP0 ;  /* 0x0000000a0500728c */ /* 0x000fe40008706670 */
[----:B------:R-:W-:Y:S02]  /*16c0*/  UIMAD.WIDE.U32 UR10, UR5, UR8, URZ ;  /* 0x00000008050a72a5 */ /* 0x000fe4000f8e00ff */
[----:B------:R-:W-:Y:S02]  /*16d0*/  USHF.R.U32.HI UR7, URZ, UR9, UR7 ;  /* 0x00000009ff077299 */ /* 0x000fe40008011607 */
[----:B------:R-:W-:Y:S02]  /*16e0*/  UIADD3 UR10, UPT, UPT, -UR4, URZ, URZ ;  /* 0x000000ff040a7290 */ /* 0x000fe4000fffe1ff */
[----:B------:R-:W-:Y:S02]  /*16f0*/  USEL UR7, UR4, UR7, !UP2 ;  /* 0x0000000704077287 */ /* 0x000fe4000d000000 */
[----:B------:R-:W-:Y:S01]  /*1700*/  UIMAD UR10, UR14, UR10, UR26 ;  /* 0x0000000a0e0a72a4 */ /* 0x000fe2000f8e021a */
[----:B------:R-:W-:-:S02]  /*1710*/  @!UP0 UMOV UR8, UR11 ;  /* 0x0000000b00088c82 */ /* 0x000fc40008000000 */
[----:B------:R-:W-:Y:S02]  /*1720*/  @!UP0 USHF.R.U32.HI UR8, URZ, UR9, UR8 ;  /* 0x00000009ff088299 */ /* 0x000fe40008011608 */
[----:B------:R-:W-:Y:S02]  /*1730*/  UIADD3 UR9, UPT, UPT, -UR7, URZ, URZ ;  /* 0x000000ff07097290 */ /* 0x000fe4000fffe1ff */
[----:B------:R-:W-:Y:S02]  /*1740*/  @!UP0 USEL UR8, UR5, UR8, !UP2 ;  /* 0x0000000805088287 */ /* 0x000fe4000d000000 */
[----:B------:R-:W-:Y:S02]  /*1750*/  UIMAD UR9, UR19, UR9, UR4 ;  /* 0x00000009130972a4 */ /* 0x000fe4000f8e0204 */
[----:B------:R-:W-:Y:S02]  /*1760*/  @!UP0 UIADD3 UR7, UPT, UPT, UR7, -UR8, URZ ;  /* 0x8000000807078290 */ /* 0x000fe4000fffe0ff */
[----:B------:R-:W-:-:S02]  /*1770*/  @!UP0 UIMAD UR6, UR9, UR6, UR8 ;  /* 0x00000006090682a4 */ /* 0x000fc4000f8e0208 */
[----:B------:R-:W-:-:S04]  /*1780*/  @!UP0 UIMAD UR4, UR7, UR19, UR5 ;  /* 0x00000013070482a4 */ /* 0x000fc8000f8e0205 */
[----:B------:R-:W-:Y:S01]  /*1790*/  UIMAD UR26, UR4, UR14, UR10 ;  /* 0x0000000e041a72a4 */ /* 0x000fe2000f8e020a */
[----:B------:R-:W-:Y:S02]  /*17a0*/  @!UP0 UMOV UR5, UR6 ;  /* 0x0000000600058c82 */ /* 0x000fe40008000000 */
[----:B------:R-:W-:-:S12]  /*17b0*/  UIMAD UR47, UR5, UR21, UR47 ;  /* 0x00000015052f72a4 */ /* 0x000fd8000f8e022f */
.L_x_18:
[----:B------:R-:W-:-:S09]  /*17c0*/  UISETP.NE.AND UP0, UPT, UR23, 0x1, UPT ;  /* 0x000000011700788c */ /* 0x000fd2000bf05270 */
[----:B------:R-:W-:Y:S05]  /*17d0*/  BRA.U UP0, `(.L_x_19) ;  /* 0x0000000100407547 */ /* 0x000fea000b800000 */
[----:B------:R-:W2:Y:S01]  /*17e0*/  LDCU.128 UR8, c[0x0][0xb10] ;  /* 0x00016200ff0877ac */ /* 0x000ea20008000c00 */
[----:B------:R-:W3:Y:S01]  /*17f0*/  LDCU UR12, c[0x0][0xb0c] ;  /* 0x00016180ff0c77ac */ /* 0x000ee20008000800 */
[----:B------:R-:W4:Y:S01]  /*1800*/  LDCU UR13, c[0x0][0xb20] ;  /* 0x00016400ff0d77ac */ /* 0x000f220008000800 */
[----:B--2---:R-:W-:Y:S02]  /*1810*/  UIMAD.WIDE.U32 UR4, UR47, UR8, URZ ;  /* 0x000000082f0472a5 */ /* 0x004fe4000f8e00ff */
[----:B------:R-:W-:Y:S02]  /*1820*/  UIMAD.WIDE.U32 UR6, UR26, UR11, URZ ;  /* 0x0000000b1a0672a5 */ /* 0x000fe4000f8e00ff */
[----:B---3--:R-:W-:Y:S02]  /*1830*/  UISETP.NE.AND UP0, UPT, UR12, 0x1, UPT ;  /* 0x000000010c00788c */ /* 0x008fe4000bf05270 */
[----:B------:R-:W-:-:S03]  /*1840*/  USHF.R.U32.HI UR5, URZ, UR9, UR5 ;  /* 0x00000009ff057299 */ /* 0x000fc60008011605 */
[----:B------:R-:W-:Y:S01]  /*1850*/  UMOV UR4, UR7 ;  /* 0x0000000700047c82 */ /* 0x000fe20008000000 */
[----:B------:R-:W-:Y:S02]  /*1860*/  USEL UR5, UR47, UR5, !UP0 ;  /* 0x000000052f057287 */ /* 0x000fe4000c000000 */
[----:B------:R-:W-:Y:S02]  /*1870*/  UISETP.NE.AND UP0, UPT, UR10, 0x1, UPT ;  /* 0x000000010a00788c */ /* 0x000fe4000bf05270 */
[----:B----4-:R-:W-:-:S04]  /*1880*/  USHF.R.U32.HI UR4, URZ, UR13, UR4 ;  /* 0x0000000dff047299 */ /* 0x010fc80008011604 */
[----:B------:R-:W-:-:S04]  /*1890*/  USEL UR4, UR26, UR4, !UP0 ;  /* 0x000000041a047287 */ /* 0x000fc8000c000000 */
[----:B------:R-:W-:Y:S02]  /*18a0*/  UIADD3 UR6, UPT, UPT, -UR4, UR5, URZ ;  /* 0x0000000504067290 */ /* 0x000fe4000fffe1ff */
[----:B------:R-:W-:Y:S02]  /*18b0*/  UIADD3 UR4, UPT, UPT, UR4, -UR5, URZ ;  /* 0x8000000504047290 */ /* 0x000fe4000fffe0ff */
[----:B------:R-:W-:Y:S02]  /*18c0*/  UIMAD UR26, UR6, UR10, UR26 ;  /* 0x0000000a061a72a4 */ /* 0x000fe4000f8e021a */
[----:B------:R-:W-:-:S12]  /*18d0*/  UIMAD UR47, UR4, UR12, UR47 ;  /* 0x0000000c042f72a4 */ /* 0x000fd8000f8e022f */
.L_x_19:
[----:B------:R-:W-:Y:S05]  /*18e0*/  BRA.U !UP6, `(.L_x_20) ;  /* 0x000000010e0c7547 */ /* 0x000fea000b800000 */
[----:B------:R-:W-:Y:S01]  /*18f0*/  UCGABAR_WAIT ;  /* 0x0000000000007dc7 */ /* 0x000fe20008000000 */
[----:B------:R-:W-:Y:S01]  /*1900*/  CCTL.IVALL ;  /* 0x00000000ff00798f */ /* 0x000fe20002000000 */
[----:B------:R-:W-:Y:S05]  /*1910*/  BRA `(.L_x_21) ;  /* 0x0000000000047947 */ /* 0x000fea0003800000 */
.L_x_20:
[----:B------:R-:W-:Y:S06]  /*1920*/  BAR.SYNC.DEFER_BLOCKING 0x0 ;  /* 0x0000000000007b1d */ /* 0x000fec0000010000 */
.L_x_21:
[----:B------:R-:W-:Y:S05]  /*1930*/  BRA.U UP5, `(.L_x_22) ;  /* 0x0000002d05787547 */ /* 0x000fea000b800000 */
[----:B------:R-:W2:Y:S01]  /*1940*/  LDCU UR7, c[0x0][0x390] ;  /* 0x00007200ff0777ac */ /* 0x000ea20008000800 */
[----:B------:R-:W-:Y:S01]  /*1950*/  PLOP3.LUT P1, PT, PT, PT, UP3, 0x80, 0x8 ;  /* 0x000000000008781c */ /* 0x000fe20003f2f038 */
[----:B------:R-:W-:Y:S01]  /*1960*/  IMAD.MOV.U32 R2, RZ, RZ, RZ ;  /* 0x000000ffff027224 */ /* 0x000fe200078e00ff */
[----:B------:R-:W-:Y:S01]  /*1970*/  ISETP.EQ.OR P2, PT, R3, RZ, P3 ;  /* 0x000000ff0300720c */ /* 0x000fe20001f42670 */
[----:B------:R-:W3:Y:S01]  /*1980*/  LDCU UR6, c[0x0][0x5c0] ;  /* 0x0000b800ff0677ac */ /* 0x000ee20008000800 */
[----:B------:R-:W-:Y:S01]  /*1990*/  PLOP3.LUT P1, PT, P1, PT, PT, 0x8, 0x80 ;  /* 0x000000000080781c */ /* 0x000fe20000f2e170 */
[----:B------:R-:W-:Y:S02]  /*19a0*/  UISETP.NE.AND UP0, UPT, UR18, URZ, UPT ;  /* 0x000000ff1200728c */ /* 0x000fe4000bf05270 */
[----:B------:R-:W-:Y:S02]  /*19b0*/  USHF.L.U32 UR8, UR20, 0x5, URZ ;  /* 0x0000000514087899 */ /* 0x000fe400080006ff */
[----:B------:R-:W-:Y:S01]  /*19c0*/  USEL UR38, UR51, 0x2, UP0 ;  /* 0x0000000233267887 */ /* 0x000fe20008000000 */
[----:B------:R-:W4:Y:S01]  /*19d0*/  LDCU UR50, c[0x0][0x370] ;  /* 0x00006e00ff3277ac */ /* 0x000f220008000800 */
[----:B--2---:R-:W-:Y:S01]  /*19e0*/  UIADD3 UR5, UPT, UPT, UR7, 0x3f, URZ ;  /* 0x0000003f07057890 */ /* 0x004fe2000fffe0ff */
[----:B------:R-:W2:Y:S03]  /*19f0*/  LDCU.64 UR42, c[0x0][0x348] ;  /* 0x00006900ff2a77ac */ /* 0x000ea60008000a00 */
[----:B------:R-:W-:-:S02]  /*1a00*/  USHF.R.S32.HI UR4, URZ, 0x1f, UR5 ;  /* 0x0000001fff047899 */ /* 0x000fc40008011405 */
[----:B---3--:R-:W-:Y:S02]  /*1a10*/  UIADD3 UR6, UPT, UPT, UR6, 0x3f, URZ ;  /* 0x0000003f06067890 */ /* 0x008fe4000fffe0ff */
[----:B------:R-:W-:Y:S02]  /*1a20*/  ULEA.HI UR4, UR4, UR5, URZ, 0x6 ;  /* 0x0000000504047291 */ /* 0x000fe4000f8f30ff */
[----:B------:R-:W-:Y:S02]  /*1a30*/  UIADD3 UR5, UPT, UPT, UR7, -0x1, URZ ;  /* 0xffffffff07057890 */ /* 0x000fe4000fffe0ff */
[----:B------:R-:W-:Y:S02]  /*1a40*/  USHF.R.S32.HI UR52, URZ, 0x6, UR4 ;  /* 0x00000006ff347899 */ /* 0x000fe40008011404 */
[----:B------:R-:W-:Y:S02]  /*1a50*/  UISETP.GE.U32.AND UP1, UPT, UR5, -0x7f, UPT ;  /* 0xffffff810500788c */ /* 0x000fe4000bf26070 */
[----:B------:R-:W-:-:S02]  /*1a60*/  UISETP.LT.U32.AND UP0, UPT, UR52, 0x24, UPT ;  /* 0x000000243400788c */ /* 0x000fc4000bf01070 */
[----:B------:R-:W-:Y:S02]  /*1a70*/  USHF.R.S32.HI UR4, URZ, 0x1f, UR6 ;  /* 0x0000001fff047899 */ /* 0x000fe40008011406 */
[----:B------:R-:W-:Y:S02]  /*1a80*/  USEL UR51, UR52, 0x24, UP0 ;  /* 0x0000002434337887 */ /* 0x000fe40008000000 */
[----:B------:R-:W-:Y:S02]  /*1a90*/  ULEA.HI UR4, UR4, UR6, URZ, 0x6 ;  /* 0x0000000604047291 */ /* 0x000fe4000f8f30ff */
[----:B------:R-:W-:Y:S02]  /*1aa0*/  UIADD3 UR37, UPT, UPT, UR51, -0x1, URZ ;  /* 0xffffffff33257890 */ /* 0x000fe4000fffe0ff */
[----:B------:R-:W-:Y:S02]  /*1ab0*/  @UP1 UIADD3 UR37, UPT, UPT, UR51, URZ, URZ ;  /* 0x000000ff33251290 */ /* 0x000fe4000fffe0ff */
[----:B------:R-:W-:-:S02]  /*1ac0*/  USHF.L.U32 UR56, UR20, 0x6, URZ ;  /* 0x0000000614387899 */ /* 0x000fc400080006ff */
[----:B------:R-:W-:Y:S01]  /*1ad0*/  UIADD3 UR55, UPT, UPT, UR7, 0x7e, URZ ;  /* 0x0000007e07377890 */ /* 0x000fe2000fffe0ff */
[----:B-1----:R-:W1:Y:S01]  /*1ae0*/  LDCU UR49, c[0x0][0x374] ;  /* 0x00006e80ff3177ac */ /* 0x002e620008000800 */
[----:B------:R-:W-:Y:S02]  /*1af0*/  ULOP3.LUT UR54, UR8, 0x20, URZ, 0xc0, !UPT ;  /* 0x0000002008367892 */ /* 0x000fe4000f8ec0ff */
[----:B------:R-:W-:Y:S02]  /*1b00*/  USHF.R.S32.HI UR48, URZ, 0x6, UR4 ;  /* 0x00000006ff307899 */ /* 0x000fe40008011404 */
[----:B------:R-:W-:Y:S02]  /*1b10*/  UIADD3 UR53, UPT, UPT, UR52, -UR51, URZ ;  /* 0x8000003334357290 */ /* 0x000fe4000fffe0ff */
[----:B------:R-:W-:Y:S01]  /*1b20*/  UIADD3 UR37, UPT, UPT, UR37, 0x1, URZ ;  /* 0x0000000125257890 */ /* 0x000fe2000fffe0ff */
[----:B------:R-:W-:Y:S01]  /*1b30*/  UMOV UR23, 0x1 ;  /* 0x0000000100177882 */ /* 0x000fe20000000000 */
[----:B--2-4-:R-:W-:-:S10]  /*1b40*/  UMOV UR25, URZ ;  /* 0x000000ff00197c82 */ /* 0x014fd40008000000 */
.L_x_40:
[----:B------:R-:W-:Y:S01]  /*1b50*/  IMAD.U32 R4, RZ, RZ, UR48 ;  /* 0x00000030ff047e24 */ /* 0x000fe2000f8e00ff */
[----:B------:R-:W2:Y:S04]  /*1b60*/  LDCU UR46, c[0x0][0x5c4] ;  /* 0x0000b880ff2e77ac */ /* 0x000ea80008000800 */
[-C--:B------:R-:W-:Y:S01]  /*1b70*/  IABS R0, R4.reuse ;  /* 0x0000000400007213 */ /* 0x080fe20000000000 */
[----:B------:R-:W-:Y:S01]  /*1b80*/  UMOV UR24, 0x400 ;  /* 0x0000040000187882 */ /* 0x000fe20000000000 */
[----:B------:R-:W-:Y:S01]  /*1b90*/  IABS R4, R4 ;  /* 0x0000000400047213 */ /* 0x000fe20000000000 */
[----:B------:R-:W-:Y:S01]  /*1ba0*/  UMOV UR15, URZ ;  /* 0x000000ff000f7c82 */ /* 0x000fe20008000000 */
[----:B------:R-:W-:Y:S01]  /*1bb0*/  R2UR UR6, R0 ;  /* 0x00000000000672ca */ /* 0x000fe200000e0000 */
[----:B--2---:R-:W-:-:S12]  /*1bc0*/  IMAD.U32 R3, RZ, RZ, UR46 ;  /* 0x0000002eff037e24 */ /* 0x004fd8000f8e00ff */
[----:B------:R-:W2:Y:S08]  /*1bd0*/  I2F.RP R0, UR6 ;  /* 0x0000000600007d06 */ /* 0x000eb00008209400 */
[----:B--2---:R-:W2:Y:S02]  /*1be0*/  MUFU.RCP R0, R0 ;  /* 0x0000000000007308 */ /* 0x004ea40000001000 */
[----:B--2---:R-:W-:-:S06]  /*1bf0*/  VIADD R0, R0, 0xffffffe ;  /* 0x0ffffffe00007836 */ /* 0x004fcc0000000000 */
[----:B------:R-:W2:Y:S02]  /*1c00*/  F2I.FTZ.U32.TRUNC.NTZ R0, R0 ;  /* 0x0000000000007305 */ /* 0x000ea4000021f000 */
[----:B--2---:R-:W-:Y:S02]  /*1c10*/  R2UR UR5, R0 ;  /* 0x00000000000572ca */ /* 0x004fe400000e0000 */
[----:B------:R-:W-:Y:S01]  /*1c20*/  IABS R0, R3 ;  /* 0x0000000300007213 */ /* 0x000fe20000000000 */
[----:B------:R-:W-:-:S03]  /*1c30*/  IMAD.U32 R3, RZ, RZ, UR26 ;  /* 0x0000001aff037e24 */ /* 0x000fc6000f8e00ff */
[----:B------:R-:W-:Y:S01]  /*1c40*/  R2UR UR8, R0 ;  /* 0x00000000000872ca */ /* 0x000fe200000e0000 */
[----:B------:R-:W-:Y:S01]  /*1c50*/  IMAD.MOV R0, RZ, RZ, -R4 ;  /* 0x000000ffff007224 */ /* 0x000fe200078e0a04 */
[----:B------:R-:W-:-:S04]  /*1c60*/  IABS R3, R3 ;  /* 0x0000000300037213 */ /* 0x000fc80000000000 */
[----:B------:R-:W-:Y:S01]  /*1c70*/  R2UR UR9, R3 ;  /* 0x00000000030972ca */ /* 0x000fe200000e0000 */
[----:B------:R-:W-:-:S04]  /*1c80*/  UIADD3 UR4, UPT, UPT, URZ, -UR5, URZ ;  /* 0x80000005ff047290 */ /* 0x000fc8000fffe0ff */
[----:B------:R-:W-:Y:S02]  /*1c90*/  UIMAD UR7, UR4, UR6, URZ ;  /* 0x00000006040772a4 */ /* 0x000fe4000f8e02ff */
[----:B------:R-:W2:Y:S01]  /*1ca0*/  I2F.RP R3, UR8 ;  /* 0x0000000800037d06 */ /* 0x000ea20008209400 */
[----:B------:R-:W-:Y:S02]  /*1cb0*/  UMOV UR4, URZ ;  /* 0x000000ff00047c82 */ /* 0x000fe40008000000 */
[----:B------:R-:W-:Y:S02]  /*1cc0*/  UIMAD.WIDE.U32 UR4, UR5, UR7, UR4 ;  /* 0x00000007050472a5 */ /* 0x000fe4000f8e0004 */
[----:B------:R-:W-:-:S05]  /*1cd0*/  R2UR UR7, R0 ;  /* 0x00000000000772ca */ /* 0x000fca00000e0000 */
[----:B------:R-:W-:Y:S02]  /*1ce0*/  UMOV UR4, UR5 ;  /* 0x0000000500047c82 */ /* 0x000fe40008000000 */
[----:B------:R-:W-:Y:S01]  /*1cf0*/  UIMAD.WIDE.U32 UR4, UR4, UR9, URZ ;  /* 0x00000009040472a5 */ /* 0x000fe2000f8e00ff */
[----:B--2---:R-:W2:Y:S06]  /*1d00*/  MUFU.RCP R0, R3 ;  /* 0x0000000300007308 */ /* 0x004eac0000001000 */
[----:B------:R-:W-:Y:S02]  /*1d10*/  UMOV UR4, UR5 ;  /* 0x0000000500047c82 */ /* 0x000fe40008000000 */
[----:B------:R-:W-:-:S04]  /*1d20*/  UIMAD UR5, UR4, UR7, UR9 ;  /* 0x00000007040572a4 */ /* 0x000fc8000f8e0209 */
[----:B------:R-:W-:Y:S01]  /*1d30*/  UISETP.GT.U32.AND UP0, UPT, UR6, UR5, UPT ;  /* 0x000000050600728c */ /* 0x000fe2000bf04070 */
[----:B--2---:R-:W-:Y:S02]  /*1d40*/  VIADD R0, R0, 0xffffffe ;  /* 0x0ffffffe00007836 */ /* 0x004fe40000000000 */
[----:B------:R-:W-:-:S08]  /*1d50*/  IMAD.U32 R3, RZ, RZ, UR23 ;  /* 0x00000017ff037e24 */ /* 0x000fd0000f8e00ff */
[----:B------:R-:W-:Y:S01]  /*1d60*/  @!UP0 UIADD3 UR5, UPT, UPT, UR5, -UR6, URZ ;  /* 0x8000000605058290 */ /* 0x000fe2000fffe0ff */
[----:B------:R-:W2:Y:S01]  /*1d70*/  F2I.FTZ.U32.TRUNC.NTZ R0, R0 ;  /* 0x0000000000007305 */ /* 0x000ea2000021f000 */
[----:B------:R-:W-:Y:S01]  /*1d80*/  @!UP0 UIADD3 UR4, UPT, UPT, UR4, 0x1, URZ ;  /* 0x0000000104048890 */ /* 0x000fe2000fffe0ff */
[----:B------:R-:W-:Y:S01]  /*1d90*/  SHF.L.U32 R3, R3, 0x1f, RZ ;  /* 0x0000001f03037819 */ /* 0x000fe200000006ff */
[----:B------:R-:W-:Y:S01]  /*1da0*/  UISETP.GE.U32.AND UP1, UPT, UR5, UR6, UPT ;  /* 0x000000060500728c */ /* 0x000fe2000bf26070 */
[----:B------:R-:W3:Y:S01]  /*1db0*/  S2UR UR6, SR_CgaCtaId ;  /* 0x00000000000679c3 */ /* 0x000ee20000008800 */
[----:B------:R-:W-:-:S04]  /*1dc0*/  ULOP3.LUT UR5, UR26, UR48, URZ, 0x3c, !UPT ;  /* 0x000000301a057292 */ /* 0x000fc8000f8e3cff */
[----:B------:R-:W-:-:S05]  /*1dd0*/  UISETP.GE.AND UP0, UPT, UR5, URZ, UPT ;  /* 0x000000ff0500728c */ /* 0x000fca000bf06270 */
[----:B------:R-:W-:Y:S01]  /*1de0*/  @UP1 UIADD3 UR4, UPT, UPT, UR4, 0x1, URZ ;  /* 0x0000000104041890 */ /* 0x000fe2000fffe0ff */
[----:B--2---:R-:W-:Y:S01]  /*1df0*/  R2UR UR7, R0 ;  /* 0x00000000000772ca */ /* 0x004fe200000e0000 */
[----:B------:R-:W-:-:S05]  /*1e00*/  UISETP.NE.AND UP1, UPT, UR48, URZ, UPT ;  /* 0x000000ff3000728c */ /* 0x000fca000bf25270 */
[----:B------:R-:W-:Y:S02]  /*1e10*/  UMOV UR5, UR4 ;  /* 0x0000000400057c82 */ /* 0x000fe40008000000 */
[----:B------:R-:W-:-:S04]  /*1e20*/  @!UP0 UIADD3 UR5, UPT, UPT, -UR5, URZ, URZ ;  /* 0x000000ff05058290 */ /* 0x000fc8000fffe1ff */
[----:B------:R-:W-:Y:S02]  /*1e30*/  @!UP1 ULOP3.LUT UR5, URZ, UR48, URZ, 0x33, !UPT ;  /* 0x00000030ff059292 */ /* 0x000fe4000f8e33ff */
[----:B---3--:R-:W-:Y:S02]  /*1e40*/  ULEA UR24, UR6, UR24, 0x18 ;  /* 0x0000001806187291 */ /* 0x008fe4000f8ec0ff */
[----:B------:R-:W-:Y:S02]  /*1e50*/  UIADD3 UR4, UPT, UPT, URZ, -UR7, URZ ;  /* 0x80000007ff047290 */ /* 0x000fe4000fffe0ff */
[----:B------:R-:W-:Y:S01]  /*1e60*/  IMAD.U32 R0, RZ, RZ, UR5 ;  /* 0x00000005ff007e24 */ /* 0x000fe2000f8e00ff */
[----:B------:R-:W-:Y:S02]  /*1e70*/  ULEA UR6, UR25, UR24, 0x3 ;  /* 0x0000001819067291 */ /* 0x000fe4000f8e18ff */
[----:B------:R-:W-:Y:S02]  /*1e80*/  UIMAD UR4, UR4, UR8, URZ ;  /* 0x00000008040472a4 */ /* 0x000fe4000f8e02ff */
[----:B------:R-:W-:-:S04]  /*1e90*/  IABS R0, R0 ;  /* 0x0000000000007213 */ /* 0x000fc80000000000 */
[----:B------:R-:W-:Y:S01]  /*1ea0*/  R2UR UR9, R0 ;  /* 0x00000000000972ca */ /* 0x000fe200000e0000 */
[----:B------:R2:W3:Y:S01]  /*1eb0*/  SYNCS.PHASECHK.TRANS64.TRYWAIT P0, [UR6+0x120], R3 ;  /* 0x00012003ff0075a7 */ /* 0x0004e20008001106 */
[----:B------:R-:W-:Y:S02]  /*1ec0*/  UMOV UR6, URZ ;  /* 0x000000ff00067c82 */ /* 0x000fe40008000000 */
[----:B------:R-:W-:-:S07]  /*1ed0*/  UIMAD.WIDE.U32 UR6, UR7, UR4, UR6 ;  /* 0x00000004070672a5 */ /* 0x000fce000f8e0006 */
[----:B------:R-:W-:Y:S02]  /*1ee0*/  UMOV UR6, UR7 ;  /* 0x0000000700067c82 */ /* 0x000fe40008000000 */
[----:B------:R-:W-:-:S07]  /*1ef0*/  UIMAD.WIDE.U32 UR6, UR6, UR9, URZ ;  /* 0x00000009060672a5 */ /* 0x000fce000f8e00ff */
[----:B------:R-:W-:Y:S02]  /*1f00*/  UMOV UR4, UR7 ;  /* 0x0000000700047c82 */ /* 0x000fe40008000000 */
[----:B------:R-:W-:-:S04]  /*1f10*/  UIADD3 UR6, UPT, UPT, -UR4, URZ, URZ ;  /* 0x000000ff04067290 */ /* 0x000fc8000fffe1ff */
[----:B------:R-:W-:-:S04]  /*1f20*/  UIMAD UR6, UR8, UR6, UR9 ;  /* 0x00000006080672a4 */ /* 0x000fc8000f8e0209 */
[----:B------:R-:W-:-:S11]  /*1f30*/  UISETP.GT.U32.AND UP0, UPT, UR8, UR6, UPT ;  /* 0x000000060800728c */ /* 0x000fd6000bf04070 */
[----:B------:R-:W-:Y:S02]  /*1f40*/  @!UP0 UIADD3 UR6, UPT, UPT, UR6, -UR8, URZ ;  /* 0x8000000806068290 */ /* 0x000fe4000fffe0ff */
[----:B------:R-:W-:Y:S02]  /*1f50*/  @!UP0 UIADD3 UR4, UPT, UPT, UR4, 0x1, URZ ;  /* 0x0000000104048890 */ /* 0x000fe4000fffe0ff */
[----:B------:R-:W-:Y:S02]  /*1f60*/  UISETP.GE.U32.AND UP1, UPT, UR6, UR8, UPT ;  /* 0x000000080600728c */ /* 0x000fe4000bf26070 */
[----:B------:R-:W-:-:S04]  /*1f70*/  ULOP3.LUT UR6, UR5, UR46, URZ, 0x3c, !UPT ;  /* 0x0000002e05067292 */ /* 0x000fc8000f8e3cff */
[----:B------:R-:W-:Y:S02]  /*1f80*/  UISETP.GE.AND UP0, UPT, UR6, URZ, UPT ;  /* 0x000000ff0600728c */ /* 0x000fe4000bf06270 */
[----:B------:R-:W-:-:S03]  /*1f90*/  ULEA.HI UR6, UR47, UR47, URZ, 0x1 ;  /* 0x0000002f2f067291 */ /* 0x000fc6000f8f08ff */
[----:B------:R-:W-:Y:S02]  /*1fa0*/  @UP1 UIADD3 UR4, UPT, UPT, UR4, 0x1, URZ ;  /* 0x0000000104041890 */ /* 0x000fe4000fffe0ff */
[----:B------:R-:W-:Y:S02]  /*1fb0*/  UISETP.NE.AND UP1, UPT, UR46, URZ, UPT ;  /* 0x000000ff2e00728c */ /* 0x000fe4000bf25270 */
[----:B------:R-:W-:-:S03]  /*1fc0*/  USHF.L.U32 UR6, UR6, 0x6, URZ ;  /* 0x0000000606067899 */ /* 0x000fc600080006ff */
[----:B------:R-:W-:Y:S01]  /*1fd0*/  UMOV UR36, UR4 ;  /* 0x0000000400247c82 */ /* 0x000fe20008000000 */
[----:B------:R-:W-:Y:S02]  /*1fe0*/  UIADD3 UR4, UPT, UPT, -UR5, URZ, URZ ;  /* 0x000000ff05047290 */ /* 0x000fe4000fffe1ff */
[----:B------:R-:W-:Y:S02]  /*1ff0*/  @!UP0 UIADD3 UR36, UPT, UPT, -UR36, URZ, URZ ;  /* 0x000000ff24248290 */ /* 0x000fe4000fffe1ff */
[----:B------:R-:W-:Y:S02]  /*2000*/  UISETP.GE.U32.AND UP0, UPT, UR55, 0x7f, UPT ;  /* 0x0000007f3700788c */ /* 0x000fe4000bf06070 */
[----:B------:R-:W-:Y:S02]  /*2010*/  @!UP1 ULOP3.LUT UR36, URZ, UR46, URZ, 0x33, !UPT ;  /* 0x0000002eff249292 */ /* 0x000fe4000f8e33ff */
[----:B------:R-:W-:Y:S02]  /*2020*/  ULOP3.LUT UR34, UR6, 0xffffff80, URZ, 0xc0, !UPT ;  /* 0xffffff8006227892 */ /* 0x000fe4000f8ec0ff */
[----:B------:R-:W-:-:S02]  /*2030*/  UIMAD UR4, UR48, UR4, UR26 ;  /* 0x00000004300472a4 */ /* 0x000fc4000f8e021a */
[----:B------:R-:W-:Y:S02]  /*2040*/  UIADD3 UR6, UPT, UPT, -UR36, URZ, URZ ;  /* 0x000000ff24067290 */ /* 0x000fe4000fffe1ff */
[----:B------:R-:W-:Y:S02]  /*2050*/  ULOP3.LUT UR34, UR34, 0x40, UR56, 0xf8, !UPT ;  /* 0x0000004022227892 */ /* 0x000fe4000f8ef838 */
[----:B------:R-:W-:Y:S02]  /*2060*/  ULEA UR10, UR4, UR54, 0x6 ;  /* 0x00000036040a7291 */ /* 0x000fe4000f8e30ff */
[----:B------:R-:W-:Y:S01]  /*2070*/  UIMAD UR46, UR46, UR6, UR5 ;  /* 0x000000062e2e72a4 */ /* 0x000fe2000f8e0205 */
[----:B--2---:R-:W-:Y:S11]  /*2080*/  BRA.U !UP0, `(.L_x_23) ;  /* 0x0000000508287547 */ /* 0x004ff6000b800000 */
[----:B------:R-:W2:Y:S01]  /*2090*/  LDCU.64 UR12, c[0x0][0x5b0] ;  /* 0x0000b600ff0c77ac */ /* 0x000ea20008000a00 */
[----:B------:R-:W2:Y:S01]  /*20a0*/  LDCU.64 UR8, c[0x0][0x5d8] ;  /* 0x0000bb00ff0877ac */ /* 0x000ea20008000a00 */
[----:B------:R-:W4:Y:S01]  /*20b0*/  LDCU UR19, c[0x0][0x598] ;  /* 0x0000b300ff1377ac */ /* 0x000f220008000800 */
[----:B------:R-:W1:Y:S01]  /*20c0*/  LDCU UR18, c[0x0][0x58c] ;  /* 0x0000b180ff1277ac */ /* 0x000e620008000800 */
[----:B------:R-:W1:Y:S01]  /*20d0*/  LDCU UR21, c[0x0][0x59c] ;  /* 0x0000b380ff1577ac */ /* 0x000e620008000800 */
[----:B------:R-:W1:Y:S01]  /*20e0*/  LDCU UR20, c[0x0][0x5a0] ;  /* 0x0000b400ff1477ac */ /* 0x000e620008000800 */
[----:B------:R-:W1:Y:S01]  /*20f0*/  LDCU.64 UR16, c[0x0][0x590] ;  /* 0x0000b200ff1077ac */ /* 0x000e620008000a00 */
[----:B------:R-:W1:Y:S01]  /*2100*/  LDCU.64 UR6, c[0x0][0x5b8] ;  /* 0x0000b700ff0677ac */ /* 0x000e620008000a00 */
[----:B------:R-:W1:Y:S01]  /*2110*/  LDCU.64 UR4, c[0x0][0x5d0] ;  /* 0x0000ba00ff0477ac */ /* 0x000e620008000a00 */
[----:B--2---:R-:W-:Y:S02]  /*2120*/  UIMAD UR31, UR46, UR12, UR8 ;  /* 0x0000000c2e1f72a4 */ /* 0x004fe4000f8e0208 */
[----:B------:R-:W-:Y:S01]  /*2130*/  UIMAD UR30, UR36, UR13, UR9 ;  /* 0x0000000d241e72a4 */ /* 0x000fe2000f8e0209 */
[----:B------:R-:W-:Y:S01]  /*2140*/  UMOV UR14, URZ ;  /* 0x000000ff000e7c82 */ /* 0x000fe20008000000 */
[----:B----4-:R-:W-:-:S10]  /*2150*/  UMOV UR22, UR25 ;  /* 0x0000001900167c82 */ /* 0x010fd40008000000 */
.L_x_29:
[----:B---3--:R-:W-:Y:S01]  /*2160*/  @!P3 MOV R3, 0x3000 ;  /* 0x000030000003b802 */ /* 0x008fe20000000f00 */
[----:B------:R-:W-:Y:S01]  /*2170*/  ULEA UR11, UR22, UR24, 0x3 ;  /* 0x00000018160b7291 */ /* 0x000fe2000f8e18ff */
[----:B---34-:R-:W-:Y:S11]  /*2180*/  @P0 BRA `(.L_x_24) ;  /* 0x0000000000100947 */ /* 0x018ff60003800000 */
[----:B------:R-:W-:Y:S04]  /*2190*/  MOV R4, UR23 ;  /* 0x0000001700047c02 */ /* 0x000fe80008000f00 */
[----:B------:R-:W-:Y:S04]  /*21a0*/  SHF.L.U32 R4, R4, 0x1f, RZ ;  /* 0x0000001f04047819 */ /* 0x000fe800000006ff */
[----:B------:R-:W2:Y:S02]  /*21b0*/  SYNCS.PHASECHK.TRANS64.TRYWAIT P0, [UR11+0x120], R4 ;  /* 0x00012004ff0075a7 */ /* 0x000ea4000800110b */
[----:B--2---:R-:W-:Y:S05]  /*21c0*/  @!P0 BRA `(.L_x_25) ;  /* 0x0000006c00208947 */ /* 0x004fea0003800000 */
.L_x_24:
[----:B------:R3:W-:Y:S01]  /*21d0*/  @!P3 SYNCS.ARRIVE.TRANS64 RZ, [UR11], R3 ;  /* 0x00000003ffffb9a7 */ /* 0x0007e2000800000b */
[----:B------:R-:W-:Y:S04]  /*21e0*/  ULOP3.LUT UR8, UR38, 0x2, URZ, 0xfc, !UPT ;  /* 0x0000000226087892 */ /* 0x000fe8000f8efcff */
[----:B------:R-:W-:Y:S09]  /*21f0*/  UISETP.NE.AND UP0, UPT, UR8, 0x2, UPT ;  /* 0x000000020800788c */ /* 0x000ff2000bf05270 */
[----:B------:R-:W-:Y:S05]  /*2200*/  BRA.U UP0, `(.L_x_26) ;  /* 0x0000000100047547 */ /* 0x000fea000b800000 */
[----:B-1----:R-:W-:Y:S05]  /*2210*/  BPT.TRAP 0x1 ;  /* 0x000000040000795c */ /* 0x002fea0000300000 */
.L_x_26:
[----:B------:R-:W-:Y:S04]  /*2220*/  BSSY.RECONVERGENT B0, `(.L_x_27) ;  /* 0x0000003000007945 */ /* 0x000fe80003800200 */
[----:B------:R-:W-:Y:S05]  /*2230*/  @P2 BRA `(.L_x_28) ;  /* 0x0000000000042947 */ /* 0x000fea0003800000 */
[----:B-1----:R-:W-:Y:S05]  /*2240*/  BPT.TRAP 0x1 ;  /* 0x000000040000795c */ /* 0x002fea0000300000 */
.L_x_28:
[----:B-1----:R-:W-:Y:S05]  /*2250*/  BSYNC.RECONVERGENT B0 ;  /* 0x0000000000007941 */ /* 0x002fea0003800200 */
.L_x_27:
[----:B------:R-:W-:Y:S02]  /*2260*/  UIADD3 UR8, UPT, UPT, UR22, 0x1, URZ ;  /* 0x0000000116087890 */ /* 0x000fe4000fffe0ff */
[----:B------:R-:W-:Y:S02]  /*2270*/  USHF.L.U32 UR35, UR14, 0x6, URZ ;  /* 0x000000060e237899 */ /* 0x000fe400080006ff */
[----:B------:R-:W-:Y:S02]  /*2280*/  UISETP.NE.AND UP0, UPT, UR8, 0x24, UPT ;  /* 0x000000240800788c */ /* 0x000fe4000bf05270 */
[----:B------:R-:W-:Y:S02]  /*2290*/  UISETP.NE.AND UP2, UPT, UR19, 0x1, UPT ;  /* 0x000000011300788c */ /* 0x000fe4000bf45270 */
[----:B------:R-:W-:Y:S02]  /*22a0*/  USEL UR9, URZ, 0x1, UP0 ;  /* 0x00000001ff097887 */ /* 0x000fe40008000000 */
[----:B------:R-:W-:Y:S02]  /*22b0*/  USEL UR25, UR8, URZ, UP0 ;  /* 0x000000ff08197287 */ /* 0x000fe40008000000 */
[----:B------:R-:W-:Y:S02]  /*22c0*/  ULOP3.LUT UR23, UR23, UR9, URZ, 0x3c, !UPT ;  /* 0x0000000917177292 */ /* 0x000fe4000f8e3cff */
[----:B------:R-:W-:Y:S02]  /*22d0*/  ULEA UR8, UR25, UR24, 0x3 ;  /* 0x0000001819087291 */ /* 0x000fe4000f8e18ff */
[----:B------:R-:W-:Y:S02]  /*22e0*/  UISETP.NE.AND UP0, UPT, UR18, 0x1, UPT ;  /* 0x000000011200788c */ /* 0x000fe4000bf05270 */
[----:B------:R-:W-:Y:S01]  /*22f0*/  UIADD3 UR28, UP1, UPT, UR42, 0x80, URZ ;  /* 0x000000802a1c7890 */ /* 0x000fe2000ff3e0ff */
[----:B--2---:R-:W-:Y:S01]  /*2300*/  MOV R0, UR23 ;  /* 0x0000001700007c02 */ /* 0x004fe20008000f00 */
[----:B------:R-:W-:Y:S02]  /*2310*/  ULEA UR15, UR22, UR24, 0xc ;  /* 0x00000018160f7291 */ /* 0x000fe4000f8e60ff */
[----:B------:R-:W-:Y:S01]  /*2320*/  ULOP3.LUT UR33, UR11, 0xfefffff8, URZ, 0xc0, !UPT ;  /* 0xfefffff80b217892 */ /* 0x000fe2000f8ec0ff */
[----:B------:R-:W-:Y:S01]  /*2330*/  SHF.L.U32 R0, R0, 0x1f, RZ ;  /* 0x0000001f00007819 */ /* 0x000fe200000006ff */
[----:B------:R-:W-:Y:S02]  /*2340*/  UIADD3.X UR29, UPT, UPT, URZ, UR43, URZ, UP1, !UPT ;  /* 0x0000002bff1d7290 */ /* 0x000fe40008ffe4ff */
[----:B------:R-:W-:Y:S01]  /*2350*/  UIADD3 UR32, UPT, UPT, UR15, 0x2600, URZ ;  /* 0x000026000f207890 */ /* 0x000fe2000fffe0ff */
[----:B------:R2:W4:Y:S01]  /*2360*/  SYNCS.PHASECHK.TRANS64.TRYWAIT P0, [UR8+0x120], R0 ;  /* 0x00012000ff0075a7 */ /* 0x0005220008001108 */
[----:B------:R-:W-:Y:S02]  /*2370*/  UIMAD.WIDE.U32 UR8, UR35, UR16, URZ ;  /* 0x00000010230872a5 */ /* 0x000fe4000f8e00ff */
[----:B------:R-:W-:Y:S02]  /*2380*/  ULEA UR27, UR22, UR24, 0xb ;  /* 0x00000018161b7291 */ /* 0x000fe4000f8e58ff */
[----:B------:R-:W-:Y:S02]  /*2390*/  USHF.R.U32.HI UR9, URZ, UR17, UR9 ;  /* 0x00000011ff097299 */ /* 0x000fe40008011609 */
[----:B------:R-:W-:Y:S02]  /*23a0*/  UPRMT UR22, UR31, 0x40, UR30 ;  /* 0x000000401f167896 */ /* 0x000fe4000800001e */
[----:B------:R-:W-:Y:S02]  /*23b0*/  USEL UR9, UR35, UR9, !UP0 ;  /* 0x0000000923097287 */ /* 0x000fe4000c000000 */
[----:B------:R-:W-:Y:S02]  /*23c0*/  UIADD3 UR26, UP0, UPT, UR42, 0x180, URZ ;  /* 0x000001802a1a7890 */ /* 0x000fe4000ff1e0ff */
[----:B------:R-:W-:Y:S02]  /*23d0*/  UIMAD.WIDE.U32 UR12, UR9, UR21, URZ ;  /* 0x00000015090c72a5 */ /* 0x000fe4000f8e00ff */
[----:B------:R-:W-:Y:S02]  /*23e0*/  UIADD3 UR11, UPT, UPT, -UR9, URZ, URZ ;  /* 0x000000ff090b7290 */ /* 0x000fe4000fffe1ff */
[----:B------:R-:W-:Y:S02]  /*23f0*/  USHF.R.U32.HI UR13, URZ, UR20, UR13 ;  /* 0x00000014ff0d7299 */ /* 0x000fe4000801160d */
[----:B------:R-:W-:Y:S02]  /*2400*/  UIMAD UR11, UR18, UR11, UR35 ;  /* 0x0000000b120b72a4 */ /* 0x000fe4000f8e0223 */
[----:B------:R-:W-:Y:S02]  /*2410*/  USEL UR13, UR9, UR13, !UP2 ;  /* 0x0000000d090d7287 */ /* 0x000fe4000d000000 */
[----:B------:R-:W-:Y:S02]  /*2420*/  UIMAD UR11, UR11, UR6, UR4 ;  /* 0x000000060b0b72a4 */ /* 0x000fe4000f8e0204 */
[----:B------:R-:W-:Y:S02]  /*2430*/  UIADD3 UR8, UPT, UPT, -UR13, URZ, URZ ;  /* 0x000000ff0d087290 */ /* 0x000fe4000fffe1ff */
[----:B------:R-:W-:Y:S02]  /*2440*/  UPRMT UR15, UR22, 0x5410, URZ ;  /* 0x00005410160f7896 */ /* 0x000fe400080000ff */
[----:B------:R-:W-:Y:S02]  /*2450*/  UIMAD UR9, UR19, UR8, UR9 ;  /* 0x00000008130972a4 */ /* 0x000fe4000f8e0209 */
[----:B------:R-:W-:Y:S01]  /*2460*/  UIADD3 UR8, UPT, UPT, UR27, 0x26600, URZ ;  /* 0x000266001b087890 */ /* 0x000fe2000fffe0ff */
[----:B------:R-:W-:Y:S01]  /*2470*/  UMOV UR40, 0x0 ;  /* 0x0000000000287882 */ /* 0x000fe20000000000 */
[----:B------:R-:W-:Y:S01]  /*2480*/  UMOV UR41, 0x10000000 ;  /* 0x1000000000297882 */ /* 0x000fe20000000000 */
[----:B------:R-:W-:Y:S01]  /*2490*/  UIMAD UR12, UR9, UR7, UR5 ;  /* 0x00000007090c72a4 */ /* 0x000fe2000f8e0205 */
[----:B------:R-:W-:Y:S01]  /*24a0*/  UTMALDG.2D.2CTA [UR32], [UR28], desc[UR40] ;  /* 0x000028201c0075b4 */ /* 0x000fe20008209000 */
[----:B------:R-:W-:Y:S01]  /*24b0*/  UIADD3.X UR27, UPT, UPT, URZ, UR43, URZ, UP0, !UPT ;  /* 0x0000002bff1b7290 */ /* 0x000fe200087fe4ff */
[----:B------:R-:W-:Y:S01]  /*24c0*/  UMOV UR9, UR33 ;  /* 0x0000002100097c82 */ /* 0x000fe20008000000 */
[----:B------:R-:W-:Y:S01]  /*24d0*/  UIADD3 UR14, UPT, UPT, UR14, 0x1, URZ ;  /* 0x000000010e0e7890 */ /* 0x000fe2000fffe0ff */
[----:B------:R-:W-:Y:S03]  /*24e0*/  UMOV UR22, UR25 ;  /* 0x0000001900167c82 */ /* 0x000fe60008000000 */
[----:B------:R-:W-:Y:S03]  /*24f0*/  UISETP.NE.AND UP0, UPT, UR14, UR37, UPT ;  /* 0x000000250e00728c */ /* 0x000fe6000bf05270 */
[----:B------:R1:W-:Y:S02]  /*2500*/  UTMALDG.4D.IM2COL.2CTA [UR8], [UR26], UR15, desc[UR40] ;  /* 0x000028081a0073b4 */ /* 0x0003e4000825900f */
[----:B-1----:R-:W-:Y:S04]  /*2510*/  UMOV UR15, UR37 ;  /* 0x00000025000f7c82 */ /* 0x002fe80008000000 */
[----:B--2---:R-:W-:Y:S05]  /*2520*/  BRA.U UP0, `(.L_x_29) ;  /* 0xfffffffd000c7547 */ /* 0x004fea000b83ffff */
.L_x_23:
[----:B------:R-:W-:Y:S01]  /*2530*/  ULEA UR4, UR25, UR24, 0x3 ;  /* 0x0000001819047291 */ /* 0x000fe2000f8e18ff */
[----:B------:R-:W-:Y:S01]  /*2540*/  MOV R0, UR23 ;  /* 0x0000001700007c02 */ /* 0x000fe20008000f00 */
[----:B------:R-:W-:Y:S01]  /*2550*/  @!P1 SYNCS.ARRIVE.TRANS64.A1T0 RZ, [UR24+0x258], RZ ;  /* 0x000258ffffff99a7 */ /* 0x000fe20008100018 */
[----:B------:R-:W-:Y:S02]  /*2560*/  UISETP.GT.AND UP0, UPT, UR52, UR51, UPT ;  /* 0x000000333400728c */ /* 0x000fe4000bf04270 */
[----:B------:R-:W-:-:S04]  /*2570*/  SHF.L.U32 R0, R0, 0x1f, RZ ;  /* 0x0000001f00007819 */ /* 0x000fc800000006ff */
[----:B---34-:R2:W3:Y:S03]  /*2580*/  SYNCS.PHASECHK.TRANS64.TRYWAIT P0, [UR4+0x120], R0 ;  /* 0x00012000ff0075a7 */ /* 0x0184e60008001104 */
[----:B------:R-:W-:Y:S05]  /*2590*/  BRA.U !UP0, `(.L_x_30) ;  /* 0x0000000508247547 */ /* 0x000fea000b800000 */
[----:B------:R-:W4:Y:S01]  /*25a0*/  LDCU.64 UR12, c[0x0][0x5b0] ;  /* 0x0000b600ff0c77ac */ /* 0x000f220008000a00 */
[----:B------:R-:W4:Y:S01]  /*25b0*/  LDCU.64 UR8, c[0x0][0x5d8] ;  /* 0x0000bb00ff0877ac */ /* 0x000f220008000a00 */
[----:B------:R-:W1:Y:S01]  /*25c0*/  LDCU UR18, c[0x0][0x598] ;  /* 0x0000b300ff1277ac */ /* 0x000e620008000800 */
[----:B------:R-:W1:Y:S01]  /*25d0*/  LDCU UR14, c[0x0][0x58c] ;  /* 0x0000b180ff0e77ac */ /* 0x000e620008000800 */
[----:B------:R-:W1:Y:S01]  /*25e0*/  LDCU UR20, c[0x0][0x59c] ;  /* 0x0000b380ff1477ac */ /* 0x000e620008000800 */
[----:B------:R-:W1:Y:S01]  /*25f0*/  LDCU UR19, c[0x0][0x5a0] ;  /* 0x0000b400ff1377ac */ /* 0x000e620008000800 */
[----:B----4-:R-:W-:Y:S01]  /*2600*/  UIMAD UR30, UR36, UR13, UR9 ;  /* 0x0000000d241e72a4 */ /* 0x010fe2000f8e0209 */
[----:B------:R-:W4:Y:S01]  /*2610*/  LDCU.64 UR16, c[0x0][0x590] ;  /* 0x0000b200ff1077ac */ /* 0x000f220008000a00 */
[----:B------:R-:W1:Y:S01]  /*2620*/  LDCU.64 UR6, c[0x0][0x5b8] ;  /* 0x0000b700ff0677ac */ /* 0x000e620008000a00 */
[----:B------:R-:W1:Y:S01]  /*2630*/  LDCU.64 UR4, c[0x0][0x5d0] ;  /* 0x0000ba00ff0477ac */ /* 0x000e620008000a00 */
[----:B------:R-:W-:-:S02]  /*2640*/  UIMAD UR31, UR46, UR12, UR8 ;  /* 0x0000000c2e1f72a4 */ /* 0x000fc4000f8e0208 */
[----:B------:R-:W-:Y:S01]  /*2650*/  UIADD3 UR36, UPT, UPT, UR53, UR15, URZ ;  /* 0x0000000f35247290 */ /* 0x000fe2000fffe0ff */
[----:B------:R-:W-:-:S11]  /*2660*/  UMOV UR11, UR25 ;  /* 0x00000019000b7c82 */ /* 0x000fd60008000000 */
.L_x_36:
[----:B---3--:R-:W-:Y:S01]  /*2670*/  @!P3 MOV R3, 0x3000 ;  /* 0x000030000003b802 */ /* 0x008fe20000000f00 */
[----:B------:R-:W-:Y:S01]  /*2680*/  ULEA UR21, UR11, UR24, 0x3 ;  /* 0x000000180b157291 */ /* 0x000fe2000f8e18ff */
[----:B--23--:R-:W-:Y:S11]  /*2690*/  @P0 BRA `(.L_x_31) ;  /* 0x0000000000100947 */ /* 0x00cff60003800000 */
[----:B------:R-:W-:Y:S04]  /*26a0*/  MOV R4, UR23 ;  /* 0x0000001700047c02 */ /* 0x000fe80008000f00 */
[----:B------:R-:W-:Y:S04]  /*26b0*/  SHF.L.U32 R4, R4, 0x1f, RZ ;  /* 0x0000001f04047819 */ /* 0x000fe800000006ff */
[----:B------:R-:W3:Y:S02]  /*26c0*/  SYNCS.PHASECHK.TRANS64.TRYWAIT P0, [UR21+0x120], R4 ;  /* 0x00012004ff0075a7 */ /* 0x000ee40008001115 */
[----:B---3--:R-:W-:Y:S05]  /*26d0*/  @!P0 BRA `(.L_x_32) ;  /* 0x0000006400f48947 */ /* 0x008fea0003800000 */
.L_x_31:
[----:B------:R3:W-:Y:S01]  /*26e0*/  @!P3 SYNCS.ARRIVE.TRANS64 RZ, [UR21], R3 ;  /* 0x00000003ffffb9a7 */ /* 0x0007e20008000015 */
[----:B------:R-:W-:Y:S04]  /*26f0*/  ULOP3.LUT UR8, UR38, 0x2, URZ, 0xfc, !UPT ;  /* 0x0000000226087892 */ /* 0x000fe8000f8efcff */
[----:B------:R-:W-:Y:S09]  /*2700*/  UISETP.NE.AND UP0, UPT, UR8, 0x2, UPT ;  /* 0x000000020800788c */ /* 0x000ff2000bf05270 */
[----:B------:R-:W-:Y:S05]  /*2710*/  BRA.U UP0, `(.L_x_33) ;  /* 0x0000000100047547 */ /* 0x000fea000b800000 */
[----:B-1--4-:R-:W-:Y:S05]  /*2720*/  BPT.TRAP 0x1 ;  /* 0x000000040000795c */ /* 0x012fea0000300000 */
.L_x_33:
[----:B------:R-:W-:Y:S04]  /*2730*/  BSSY.RECONVERGENT B0, `(.L_x_34) ;  /* 0x0000003000007945 */ /* 0x000fe80003800200 */
[----:B------:R-:W-:Y:S05]  /*2740*/  @P2 BRA `(.L_x_35) ;  /* 0x0000000000042947 */ /* 0x000fea0003800000 */
[----:B-1--4-:R-:W-:Y:S05]  /*2750*/  BPT.TRAP 0x1 ;  /* 0x000000040000795c */ /* 0x012fea0000300000 */
.L_x_35:
[----:B-1--4-:R-:W-:Y:S05]  /*2760*/  BSYNC.RECONVERGENT B0 ;  /* 0x0000000000007941 */ /* 0x012fea0003800200 */
.L_x_34:
        /* <DEDUP_REMOVED lines=12> */
[----:B------:R-:W-:Y:S01]  /*2830*/  ULEA UR22, UR11, UR24, 0xb ;  /* 0x000000180b167291 */ /* 0x000fe2000f8e58ff */
[----:B------:R-:W-:Y:S01]  /*2840*/  SHF.L.U32 R0, R0, 0x1f, RZ ;  /* 0x0000001f00007819 */ /* 0x000fe200000006ff */
[----:B------:R-:W-:Y:S02]  /*2850*/  ULOP3.LUT UR33, UR21, 0xfefffff8, URZ, 0xc0, !UPT ;  /* 0xfefffff815217892 */ /* 0x000fe4000f8ec0ff */
[----:B------:R-:W-:Y:S01]  /*2860*/  UIADD3.X UR29, UPT, UPT, URZ, UR43, URZ, UP1, !UPT ;  /* 0x0000002bff1d7290 */ /* 0x000fe20008ffe4ff */
[----:B------:R1:W2:Y:S01]  /*2870*/  SYNCS.PHASECHK.TRANS64.TRYWAIT P0, [UR8+0x120], R0 ;  /* 0x00012000ff0075a7 */ /* 0x0002a20008001108 */
[----:B------:R-:W-:Y:S02]  /*2880*/  UIMAD.WIDE.U32 UR8, UR35, UR16, URZ ;  /* 0x00000010230872a5 */ /* 0x000fe4000f8e00ff */
[----:B------:R-:W-:Y:S02]  /*2890*/  UIADD3 UR32, UPT, UPT, UR32, 0x2600, URZ ;  /* 0x0000260020207890 */ /* 0x000fe4000fffe0ff */
        /* <DEDUP_REMOVED lines=11> */
[----:B------:R-:W-:Y:S02]  /*2950*/  UIADD3.X UR27, UPT, UPT, URZ, UR43, URZ, UP0, !UPT ;  /* 0x0000002bff1b7290 */ /* 0x000fe400087fe4ff */
[----:B------:R-:W-:Y:S01]  /*2960*/  UIMAD UR9, UR18, UR8, UR9 ;  /* 0x00000008120972a4 */ /* 0x000fe2000f8e0209 */
[----:B------:R-:W-:Y:S01]  /*2970*/  UMOV UR40, 0x0 ;  /* 0x0000000000287882 */ /* 0x000fe20000000000 */
[----:B------:R-:W-:Y:S01]  /*2980*/  UMOV UR41, 0x10000000 ;  /* 0x1000000000297882 */ /* 0x000fe20000000000 */
[----:B------:R-:W-:Y:S01]  /*2990*/  UIADD3 UR8, UPT, UPT, UR22, 0x26600, URZ ;  /* 0x0002660016087890 */ /* 0x000fe2000fffe0ff */
[----:B------:R-:W-:Y:S01]  /*29a0*/  UTMALDG.2D.2CTA [UR32], [UR28], desc[UR40] ;  /* 0x000028201c0075b4 */ /* 0x000fe20008209000 */
[----:B------:R-:W-:Y:S02]  /*29b0*/  UIMAD UR12, UR9, UR7, UR5 ;  /* 0x00000007090c72a4 */ /* 0x000fe4000f8e0205 */
[----:B------:R-:W-:Y:S01]  /*29c0*/  UPRMT UR21, UR21, 0x5410, URZ ;  /* 0x0000541015157896 */ /* 0x000fe200080000ff */
[----:B------:R-:W-:Y:S01]  /*29d0*/  UMOV UR9, UR33 ;  /* 0x0000002100097c82 */ /* 0x000fe20008000000 */
[----:B------:R-:W-:Y:S04]  /*29e0*/  UIADD3 UR15, UPT, UPT, UR15, 0x1, URZ ;  /* 0x000000010f0f7890 */ /* 0x000fe8000fffe0ff */
[----:B------:R-:W-:Y:S03]  /*29f0*/  UISETP.NE.AND UP0, UPT, UR15, UR36, UPT ;  /* 0x000000240f00728c */ /* 0x000fe6000bf05270 */
[----:B------:R4:W-:Y:S02]  /*2a00*/  UTMALDG.4D.IM2COL.2CTA [UR8], [UR26], UR21, desc[UR40] ;  /* 0x000028081a0073b4 */ /* 0x0009e40008259015 */
[----:B----4-:R-:W-:Y:S04]  /*2a10*/  UMOV UR11, UR25 ;  /* 0x00000019000b7c82 */ /* 0x010fe80008000000 */
[----:B-1----:R-:W-:Y:S05]  /*2a20*/  BRA.U UP0, `(.L_x_36) ;  /* 0xfffffffd00107547 */ /* 0x002fea000b83ffff */
.L_x_30:
[----:B---3--:R-:W-:Y:S01]  /*2a30*/  SHF.L.U32 R3, R2, 0x1f, RZ ;  /* 0x0000001f02037819 */ /* 0x008fe200000006ff */
[----:B------:R-:W-:-:S03]  /*2a40*/  NOP ;  /* 0x0000000000007918 */ /* 0x000fc60000000000 */
[----:B--2---:R-:W2:Y:S02]  /*2a50*/  SYNCS.PHASECHK.TRANS64.TRYWAIT P0, [UR24+0x260], R3 ;  /* 0x00026003ff0075a7 */ /* 0x004ea40008001118 */
[----:B--2---:R-:W-:Y:S05]  /*2a60*/  @!P0 BRA `(.L_x_37) ;  /* 0x0000006400288947 */ /* 0x004fea0003800000 */
.L_x_144:
[----:B------:R-:W3:Y:S01]  /*2a70*/  LDS.128 R4, [UR24+0x2a0] ;  /* 0x0002a018ff047984 */ /* 0x000ee20008000c00 */
[----:B------:R-:W-:Y:S02]  /*2a80*/  UIADD3 UR4, UPT, UPT, UR24, 0x268, URZ ;  /* 0x0000026818047890 */ /* 0x000fe4000fffe0ff */
[----:B------:R-:W-:Y:S01]  /*2a90*/  UISETP.GE.AND UP0, UPT, UR39, 0x1, UPT ;  /* 0x000000012700788c */ /* 0x000fe2000bf06270 */
[----:B------:R-:W-:Y:S01]  /*2aa0*/  @!PT LDS RZ, [RZ] ;  /* 0x00000000fffff984 */ /* 0x000fe20000000800 */
[----:B------:R-:W-:Y:S01]  /*2ab0*/  @!PT LDS RZ, [RZ] ;  /* 0x00000000fffff984 */ /* 0x000fe20000000800 */
[----:B------:R-:W-:Y:S01]  /*2ac0*/  @!PT LDS RZ, [RZ] ;  /* 0x00000000fffff984 */ /* 0x000fe20000000800 */
[----:B------:R-:W-:Y:S01]  /*2ad0*/  @!PT LDS RZ, [RZ] ;  /* 0x00000000fffff984 */ /* 0x000fe20000000800 */
[----:B------:R4:W-:Y:S06]  /*2ae0*/  MEMBAR.ALL.CTA ;  /* 0x0000000000007992 */ /* 0x0009ec0000008000 */
[----:B----4-:R-:W4:Y:S01]  /*2af0*/  FENCE.VIEW.ASYNC.S ;  /* 0x00000000000073c6 */ /* 0x010f220000000000 */
[----:B------:R-:W-:-:S09]  /*2b00*/  UPRMT UR4, URZ, 0x654, UR4 ;  /* 0x00000654ff047896 */ /* 0x000fd20008000004 */
[----:B----4-:R-:W-:Y:S01]  /*2b10*/  SYNCS.ARRIVE.TRANS64.RED.A1T0 RZ, [UR4], RZ ;  /* 0x000000ffffff79a7 */ /* 0x010fe20008100404 */
[----:B---3--:R-:W-:-:S13]  /*2b20*/  LOP3.LUT P0, RZ, R6, 0x1, RZ, 0xc0, !PT ;  /* 0x0000000106ff7812 */ /* 0x008fda000780c0ff */
[----:B------:R-:W-:Y:S01]  /*2b30*/  VOTEU.ANY UP1, P0 ;  /* 0x0000000000ff7886 */ /* 0x000fe20000020100 */
[----:B------:R-:W-:-:S13]  /*2b40*/  PLOP3.LUT P0, PT, PT, PT, UP1, 0x80, 0x8 ;  /* 0x000000000008781c */ /* 0x000fda0003f0f018 */
[----:B--2---:R-:W-:Y:S02]  /*2b50*/  @P0 MOV R0, R4 ;  /* 0x0000000400000202 */ /* 0x004fe40000000f00 */
[----:B------:R-:W-:Y:S02]  /*2b60*/  @P0 LOP3.LUT R4, R5, 0xffff, RZ, 0xc0, !PT ;  /* 0x0000ffff05040812 */ /* 0x000fe400078ec0ff */
[----:B------:R-:W-:Y:S02]  /*2b70*/  @P0 R2UR UR6, R0 ;  /* 0x00000000000602ca */ /* 0x000fe400000e0000 */
[----:B------:R-:W-:-:S11]  /*2b80*/  @P0 R2UR UR5, R4 ;  /* 0x00000000040502ca */ /* 0x000fd600000e0000 */
[----:B------:R-:W-:Y:S02]  /*2b90*/  @UP1 UMOV UR45, UR6 ;  /* 0x00000006002d1c82 */ /* 0x000fe40008000000 */
[----:B------:R-:W-:Y:S01]  /*2ba0*/  @UP1 UMOV UR44, UR5 ;  /* 0x00000005002c1c82 */ /* 0x000fe20008000000 */
[----:B------:R-:W-:Y:S05]  /*2bb0*/  BRA.U !UP0, `(.L_x_38) ;  /* 0x0000000108d47547 */ /* 0x000fea000b800000 */
[----:B------:R-:W1:Y:S01]  /*2bc0*/  LDCU.128 UR16, c[0x0][0xb10] ;  /* 0x00016200ff1077ac */ /* 0x000e620008000c00 */
[----:B------:R-:W2:Y:S01]  /*2bd0*/  LDCU UR21, c[0x0][0xb20] ;  /* 0x00016400ff1577ac */ /* 0x000ea20008000800 */
[----:B------:R-:W3:Y:S01]  /*2be0*/  LDCU UR20, c[0x0][0xb0c] ;  /* 0x00016180ff1477ac */ /* 0x000ee20008000800 */
[----:B------:R-:W4:Y:S01]  /*2bf0*/  LDCU.64 UR8, c[0x0][0xb28] ;  /* 0x00016500ff0877ac */ /* 0x000f220008000a00 */
[----:B------:R-:W-:Y:S02]  /*2c00*/  UISETP.NE.AND UP3, UPT, UR39, 0x1, UPT ;  /* 0x000000012700788c */ /* 0x000fe4000bf65270 */
[----:B-1----:R-:W-:Y:S02]  /*2c10*/  UIMAD.WIDE.U32 UR4, UR49, UR19, URZ ;  /* 0x00000013310472a5 */ /* 0x002fe4000f8e00ff */
[----:B------:R-:W-:Y:S02]  /*2c20*/  UIMAD.WIDE.U32 UR6, UR50, UR16, URZ ;  /* 0x00000010320672a5 */ /* 0x000fe4000f8e00ff */
[----:B------:R-:W-:-:S02]  /*2c30*/  UISETP.NE.AND UP0, UPT, UR18, 0x1, UPT ;  /* 0x000000011200788c */ /* 0x000fc4000bf05270 */
[----:B------:R-:W-:Y:S01]  /*2c40*/  UIMAD.WIDE.U32 UR12, UR44, UR19, URZ ;  /* 0x000000132c0c72a5 */ /* 0x000fe2000f8e00ff */
[----:B------:R-:W-:Y:S01]  /*2c50*/  UMOV UR4, UR5 ;  /* 0x0000000500047c82 */ /* 0x000fe20008000000 */
[----:B---3--:R-:W-:Y:S02]  /*2c60*/  UISETP.NE.AND UP2, UPT, UR20, 0x1, UPT ;  /* 0x000000011400788c */ /* 0x008fe4000bf45270 */
[----:B--2---:R-:W-:Y:S02]  /*2c70*/  USHF.R.U32.HI UR5, URZ, UR21, UR4 ;  /* 0x00000015ff057299 */ /* 0x004fe40008011604 */
[----:B------:R-:W-:Y:S01]  /*2c80*/  UIMAD.WIDE.U32 UR14, UR45, UR16, URZ ;  /* 0x000000102d0e72a5 */ /* 0x000fe2000f8e00ff */
[----:B------:R-:W-:Y:S01]  /*2c90*/  UMOV UR4, UR7 ;  /* 0x0000000700047c82 */ /* 0x000fe20008000000 */
[----:B------:R-:W-:Y:S02]  /*2ca0*/  USEL UR5, UR49, UR5, !UP0 ;  /* 0x0000000531057287 */ /* 0x000fe4000c000000 */
[----:B------:R-:W-:-:S02]  /*2cb0*/  USHF.R.U32.HI UR4, URZ, UR17, UR4 ;  /* 0x00000011ff047299 */ /* 0x000fc40008011604 */
[----:B----4-:R-:W-:Y:S02]  /*2cc0*/  UIMAD.WIDE.U32 UR10, UR5, UR8, URZ ;  /* 0x00000008050a72a5 */ /* 0x010fe4000f8e00ff */
[----:B------:R-:W-:Y:S01]  /*2cd0*/  USEL UR6, UR50, UR4, !UP2 ;  /* 0x0000000432067287 */ /* 0x000fe2000d000000 */
[----:B------:R-:W-:Y:S02]  /*2ce0*/  UMOV UR14, UR15 ;  /* 0x0000000f000e7c82 */ /* 0x000fe40008000000 */
[----:B------:R-:W-:Y:S01]  /*2cf0*/  UMOV UR4, UR13 ;  /* 0x0000000d00047c82 */ /* 0x000fe20008000000 */
[----:B------:R-:W-:Y:S01]  /*2d00*/  UIMAD.WIDE.U32 UR12, UR6, UR8, URZ ;  /* 0x00000008060c72a5 */ /* 0x000fe2000f8e00ff */
[----:B------:R-:W-:Y:S01]  /*2d10*/  UMOV UR10, UR11 ;  /* 0x0000000b000a7c82 */ /* 0x000fe20008000000 */
[----:B------:R-:W-:Y:S02]  /*2d20*/  USHF.R.U32.HI UR4, URZ, UR21, UR4 ;  /* 0x00000015ff047299 */ /* 0x000fe40008011604 */
[----:B------:R-:W-:-:S03]  /*2d30*/  @UP3 USHF.R.U32.HI UR5, URZ, UR9, UR10 ;  /* 0x00000009ff053299 */ /* 0x000fc6000801160a */
[----:B------:R-:W-:Y:S01]  /*2d40*/  UMOV UR12, UR13 ;  /* 0x0000000d000c7c82 */ /* 0x000fe20008000000 */
[----:B------:R-:W-:Y:S02]  /*2d50*/  USHF.R.U32.HI UR17, URZ, UR17, UR14 ;  /* 0x00000011ff117299 */ /* 0x000fe4000801160e */
[----:B------:R-:W-:Y:S02]  /*2d60*/  USEL UR4, UR44, UR4, !UP0 ;  /* 0x000000042c047287 */ /* 0x000fe4000c000000 */
[----:B------:R-:W-:Y:S02]  /*2d70*/  @UP3 USHF.R.U32.HI UR6, URZ, UR9, UR12 ;  /* 0x00000009ff063299 */ /* 0x000fe4000801160c */
[----:B------:R-:W-:Y:S02]  /*2d80*/  UIMAD UR7, UR39, UR5, URZ ;  /* 0x00000005270772a4 */ /* 0x000fe4000f8e02ff */
[----:B------:R-:W-:Y:S02]  /*2d90*/  USEL UR5, UR45, UR17, !UP2 ;  /* 0x000000112d057287 */ /* 0x000fe4000d000000 */
[----:B------:R-:W-:-:S02]  /*2da0*/  UIMAD UR12, UR39, UR6, URZ ;  /* 0x00000006270c72a4 */ /* 0x000fc4000f8e02ff */
[----:B------:R-:W-:Y:S02]  /*2db0*/  UISETP.GE.AND UP0, UPT, UR4, UR7, UPT ;  /* 0x000000070400728c */ /* 0x000fe4000bf06270 */
[----:B------:R-:W-:Y:S02]  /*2dc0*/  UIMAD.WIDE.U32 UR10, UR4, UR8, URZ ;  /* 0x00000008040a72a5 */ /* 0x000fe4000f8e00ff */
[----:B------:R-:W-:Y:S02]  /*2dd0*/  UISETP.GE.OR UP0, UPT, UR5, UR12, UP0 ;  /* 0x0000000c0500728c */ /* 0x000fe40008706670 */
[----:B------:R-:W-:Y:S02]  /*2de0*/  UIMAD.WIDE.U32 UR12, UR5, UR8, URZ ;  /* 0x00000008050c72a5 */ /* 0x000fe4000f8e00ff */
[----:B------:R-:W-:Y:S01]  /*2df0*/  UIADD3 UR10, UPT, UPT, -UR4, URZ, URZ ;  /* 0x000000ff040a7290 */ /* 0x000fe2000fffe1ff */
[----:B------:R-:W-:Y:S01]  /*2e00*/  UMOV UR8, UR11 ;  /* 0x0000000b00087c82 */ /* 0x000fe20008000000 */
[----:B------:R-:W-:-:S02]  /*2e10*/  UIADD3 UR11, UPT, UPT, -UR5, URZ, URZ ;  /* 0x000000ff050b7290 */ /* 0x000fc4000fffe1ff */
[----:B------:R-:W-:-:S03]  /*2e20*/  USHF.R.U32.HI UR8, URZ, UR9, UR8 ;  /* 0x00000009ff087299 */ /* 0x000fc60008011608 */
[----:B------:R-:W-:Y:S01]  /*2e30*/  @!UP0 UMOV UR7, UR13 ;  /* 0x0000000d00078c82 */ /* 0x000fe20008000000 */
[----:B------:R-:W-:Y:S02]  /*2e40*/  UIMAD UR10, UR18, UR10, UR44 ;  /* 0x0000000a120a72a4 */ /* 0x000fe4000f8e022c */
[----:B------:R-:W-:Y:S02]  /*2e50*/  USEL UR8, UR4, UR8, !UP3 ;  /* 0x0000000804087287 */ /* 0x000fe4000d800000 */
[----:B------:R-:W-:Y:S02]  /*2e60*/  @!UP0 USHF.R.U32.HI UR7, URZ, UR9, UR7 ;  /* 0x00000009ff078299 */ /* 0x000fe40008011607 */
[----:B------:R-:W-:Y:S02]  /*2e70*/  UIADD3 UR9, UPT, UPT, -UR8, URZ, URZ ;  /* 0x000000ff08097290 */ /* 0x000fe4000fffe1ff */
[----:B------:R-:W-:Y:S02]  /*2e80*/  @!UP0 USEL UR7, UR5, UR7, !UP3 ;  /* 0x0000000705078287 */ /* 0x000fe4000d800000 */
[----:B------:R-:W-:-:S02]  /*2e90*/  UIMAD UR9, UR39, UR9, UR4 ;  /* 0x00000009270972a4 */ /* 0x000fc4000f8e0204 */
[----:B------:R-:W-:Y:S02]  /*2ea0*/  @!UP0 UIADD3 UR8, UPT, UPT, UR8, -UR7, URZ ;  /* 0x8000000708088290 */ /* 0x000fe4000fffe0ff */
[----:B------:R-:W-:Y:S02]  /*2eb0*/  @!UP0 UIMAD UR7, UR9, UR6, UR7 ;  /* 0x00000006090782a4 */ /* 0x000fe4000f8e0207 */
[----:B------:R-:W-:Y:S02]  /*2ec0*/  @!UP0 UIMAD UR4, UR39, UR8, UR5 ;  /* 0x00000008270482a4 */ /* 0x000fe4000f8e0205 */
[----:B------:R-:W-:Y:S02]  /*2ed0*/  UIMAD UR6, UR20, UR11, UR45 ;  /* 0x0000000b140672a4 */ /* 0x000fe4000f8e022d */
[----:B------:R-:W-:Y:S01]  /*2ee0*/  UIMAD UR44, UR4, UR18, UR10 ;  /* 0x00000012042c72a4 */ /* 0x000fe2000f8e020a */
[----:B------:R-:W-:Y:S02]  /*2ef0*/  @!UP0 UMOV UR5, UR7 ;  /* 0x0000000700058c82 */ /* 0x000fe40008000000 */
[----:B------:R-:W-:-:S12]  /*2f00*/  UIMAD UR45, UR5, UR20, UR6 ;  /* 0x00000014052d72a4 */ /* 0x000fd8000f8e0206 */
.L_x_38:
[----:B------:R-:W2:Y:S02]  /*2f10*/  LDCU UR4, c[0x0][0xb30] ;  /* 0x00016600ff0477ac */ /* 0x000ea40008000800 */
[----:B--2---:R-:W-:-:S09]  /*2f20*/  UISETP.NE.AND UP0, UPT, UR4, 0x1, UPT ;  /* 0x000000010400788c */ /* 0x004fd2000bf05270 */
[----:B------:R-:W-:Y:S05]  /*2f30*/  BRA.U UP0, `(.L_x_39) ;  /* 0x0000000100447547 */ /* 0x000fea000b800000 */
[----:B------:R-:W2:Y:S01]  /*2f40*/  LDCU.128 UR8, c[0x0][0xb10] ;  /* 0x00016200ff0877ac */ /* 0x000ea20008000c00 */
[----:B------:R-:W3:Y:S01]  /*2f50*/  LDCU UR12, c[0x0][0xb0c] ;  /* 0x00016180ff0c77ac */ /* 0x000ee20008000800 */
[----:B------:R-:W4:Y:S01]  /*2f60*/  LDCU UR13, c[0x0][0xb20] ;  /* 0x00016400ff0d77ac */ /* 0x000f220008000800 */
[----:B--2---:R-:W-:Y:S02]  /*2f70*/  UIMAD.WIDE.U32 UR6, UR45, UR8, URZ ;  /* 0x000000082d0672a5 */ /* 0x004fe4000f8e00ff */
[----:B------:R-:W-:Y:S02]  /*2f80*/  UIMAD.WIDE.U32 UR4, UR44, UR11, URZ ;  /* 0x0000000b2c0472a5 */ /* 0x000fe4000f8e00ff */
[----:B---3--:R-:W-:Y:S02]  /*2f90*/  UISETP.NE.AND UP2, UPT, UR12, 0x1, UPT ;  /* 0x000000010c00788c */ /* 0x008fe4000bf45270 */
[----:B------:R-:W-:Y:S01]  /*2fa0*/  UISETP.NE.AND UP0, UPT, UR10, 0x1, UPT ;  /* 0x000000010a00788c */ /* 0x000fe2000bf05270 */
[----:B------:R-:W-:-:S02]  /*2fb0*/  UMOV UR6, UR7 ;  /* 0x0000000700067c82 */ /* 0x000fc40008000000 */
[----:B------:R-:W-:Y:S01]  /*2fc0*/  UMOV UR4, UR5 ;  /* 0x0000000500047c82 */ /* 0x000fe20008000000 */
[----:B------:R-:W-:Y:S02]  /*2fd0*/  USHF.R.U32.HI UR6, URZ, UR9, UR6 ;  /* 0x00000009ff067299 */ /* 0x000fe40008011606 */
[----:B----4-:R-:W-:Y:S02]  /*2fe0*/  USHF.R.U32.HI UR4, URZ, UR13, UR4 ;  /* 0x0000000dff047299 */ /* 0x010fe40008011604 */
[----:B------:R-:W-:Y:S02]  /*2ff0*/  USEL UR5, UR45, UR6, !UP2 ;  /* 0x000000062d057287 */ /* 0x000fe4000d000000 */
[----:B------:R-:W-:-:S04]  /*3000*/  USEL UR4, UR44, UR4, !UP0 ;  /* 0x000000042c047287 */ /* 0x000fc8000c000000 */
[----:B------:R-:W-:Y:S02]  /*3010*/  UIADD3 UR6, UPT, UPT, UR5, -UR4, URZ ;  /* 0x8000000405067290 */ /* 0x000fe4000fffe0ff */
[----:B------:R-:W-:Y:S02]  /*3020*/  UIADD3 UR4, UPT, UPT, -UR5, UR4, URZ ;  /* 0x0000000405047290 */ /* 0x000fe4000fffe1ff */
[----:B------:R-:W-:Y:S02]  /*3030*/  UIMAD UR44, UR6, UR10, UR44 ;  /* 0x0000000a062c72a4 */ /* 0x000fe4000f8e022c */
[----:B------:R-:W-:-:S12]  /*3040*/  UIMAD UR45, UR4, UR12, UR45 ;  /* 0x0000000c042d72a4 */ /* 0x000fd8000f8e022d */
.L_x_39:
[----:B------:R-:W-:Y:S01]  /*3050*/  PLOP3.LUT P1, PT, PT, PT, PT, 0x80, 0x8 ;  /* 0x000000000008781c */ /* 0x000fe20003f2f070 */
[----:B------:R-:W-:Y:S01]  /*3060*/  UIADD3 UR47, UPT, UPT, UR45, UR62, URZ ;  /* 0x0000003e2d2f7290 */ /* 0x000fe2000fffe0ff */
[----:B------:R-:W-:Y:S01]  /*3070*/  LOP3.LUT R2, R2, 0x1, RZ, 0x3c, !PT ;  /* 0x0000000102027812 */ /* 0x000fe200078e3cff */
[----:B------:R-:W-:Y:S01]  /*3080*/  UIADD3 UR26, UPT, UPT, UR44, UR63, URZ ;  /* 0x0000003f2c1a7290 */ /* 0x000fe2000fffe0ff */
[----:B------:R-:W-:Y:S11]  /*3090*/  BRA.U UP1, `(.L_x_40) ;  /* 0xffffffe901ac7547 */ /* 0x000ff6000b83ffff */
[----:B------:R-:W-:Y:S01]  /*30a0*/  UIADD3 UR24, UPT, UPT, UR24, 0x120, URZ ;  /* 0x0000012018187890 */ /* 0x000fe2000fffe0ff */
[----:B------:R-:W-:-:S03]  /*30b0*/  MOV R2, UR23 ;  /* 0x0000001700027c02 */ /* 0x000fc60008000f00 */
[----:B------:R-:W-:Y:S01]  /*30c0*/  ULEA UR4, UR25, UR24, 0x3 ;  /* 0x0000001819047291 */ /* 0x000fe2000f8e18ff */
[----:B------:R-:W-:-:S08]  /*30d0*/  SHF.L.U32 R2, R2, 0x1f, RZ ;  /* 0x0000001f02027819 */ /* 0x000fd000000006ff */
[----:B------:R-:W2:Y:S02]  /*30e0*/  SYNCS.PHASECHK.TRANS64.TRYWAIT P0, [UR4], R2 ;  /* 0x00000002ff0075a7 */ /* 0x000ea40008001104 */
[----:B--2---:R-:W-:Y:S05]  /*30f0*/  @!P0 BRA `(.L_x_41) ;  /* 0x0000005c009c8947 */ /* 0x004fea0003800000 */
.L_x_146:
[----:B------:R-:W-:-:S04]  /*3100*/  UIADD3 UR4, UPT, UPT, UR25, 0x1, URZ ;  /* 0x0000000119047890 */ /* 0x000fc8000fffe0ff */
[----:B------:R-:W-:-:S04]  /*3110*/  UISETP.NE.AND UP0, UPT, UR4, 0x24, UPT ;  /* 0x000000240400788c */ /* 0x000fc8000bf05270 */
[----:B------:R-:W-:Y:S02]  /*3120*/  USEL UR5, URZ, 0x1, UP0 ;  /* 0x00000001ff057887 */ /* 0x000fe40008000000 */
[----:B------:R-:W-:Y:S02]  /*3130*/  USEL UR4, UR4, URZ, UP0 ;  /* 0x000000ff04047287 */ /* 0x000fe40008000000 */
[----:B------:R-:W-:Y:S02]  /*3140*/  ULOP3.LUT UR6, UR23, UR5, URZ, 0x3c, !UPT ;  /* 0x0000000517067292 */ /* 0x000fe4000f8e3cff */
[----:B------:R-:W-:-:S04]  /*3150*/  ULEA UR5, UR4, UR24, 0x3 ;  /* 0x0000001804057291 */ /* 0x000fc8000f8e18ff */
[----:B--2---:R-:W-:-:S04]  /*3160*/  MOV R2, UR6 ;  /* 0x0000000600027c02 */ /* 0x004fc80008000f00 */
[----:B------:R-:W-:-:S04]  /*3170*/  SHF.L.U32 R2, R2, 0x1f, RZ ;  /* 0x0000001f02027819 */ /* 0x000fc800000006ff */
[----:B------:R-:W2:Y:S02]  /*3180*/  SYNCS.PHASECHK.TRANS64.TRYWAIT P0, [UR5], R2 ;  /* 0x00000002ff0075a7 */ /* 0x000ea40008001105 */
[----:B--2---:R-:W-:Y:S05]  /*3190*/  @!P0 BRA `(.L_x_42) ;  /* 0x0000005c008c8947 */ /* 0x004fea0003800000 */
.L_x_148:
        /* <DEDUP_REMOVED lines=10> */
.L_x_150:
        /* <DEDUP_REMOVED lines=10> */
.L_x_152:
        /* <DEDUP_REMOVED lines=10> */
.L_x_154:
        /* <DEDUP_REMOVED lines=10> */
.L_x_156:
        /* <DEDUP_REMOVED lines=10> */
.L_x_158:
        /* <DEDUP_REMOVED lines=10> */
.L_x_160:
        /* <DEDUP_REMOVED lines=10> */
.L_x_162:
        /* <DEDUP_REMOVED lines=10> */
.L_x_164:
        /* <DEDUP_REMOVED lines=10> */
.L_x_166:
        /* <DEDUP_REMOVED lines=10> */
.L_x_168:
        /* <DEDUP_REMOVED lines=10> */
.L_x_170:
        /* <DEDUP_REMOVED lines=10> */
.L_x_172:
        /* <DEDUP_REMOVED lines=10> */
.L_x_174:
        /* <DEDUP_REMOVED lines=10> */
.L_x_176:
        /* <DEDUP_REMOVED lines=10> */
.L_x_178:
        /* <DEDUP_REMOVED lines=10> */
.L_x_180:
        /* <DEDUP_REMOVED lines=10> */
.L_x_182:
        /* <DEDUP_REMOVED lines=10> */
.L_x_184:
        /* <DEDUP_REMOVED lines=10> */
.L_x_186:
        /* <DEDUP_REMOVED lines=10> */
.L_x_188:
        /* <DEDUP_REMOVED lines=10> */
.L_x_190:
        /* <DEDUP_REMOVED lines=10> */
.L_x_192:
        /* <DEDUP_REMOVED lines=10> */
.L_x_194:
        /* <DEDUP_REMOVED lines=10> */
.L_x_196:
        /* <DEDUP_REMOVED lines=10> */
.L_x_198:
        /* <DEDUP_REMOVED lines=10> */
.L_x_200:
        /* <DEDUP_REMOVED lines=10> */
.L_x_202:
        /* <DEDUP_REMOVED lines=10> */
.L_x_204:
        /* <DEDUP_REMOVED lines=10> */
.L_x_206:
        /* <DEDUP_REMOVED lines=10> */
.L_x_208:
        /* <DEDUP_REMOVED lines=10> */
.L_x_210:
        /* <DEDUP_REMOVED lines=10> */
.L_x_212:
        /* <DEDUP_REMOVED lines=10> */
.L_x_214:
[----:B------:R-:W-:-:S04]  /*4640*/  UIADD3 UR4, UPT, UPT, UR4, 0x1, URZ ;  /* 0x0000000104047890 */ /* 0x000fc8000fffe0ff */
[----:B------:R-:W-:-:S04]  /*4650*/  UISETP.NE.AND UP0, UPT, UR4, 0x24, UPT ;  /* 0x000000240400788c */ /* 0x000fc8000bf05270 */
[----:B------:R-:W-:Y:S02]  /*4660*/  USEL UR5, URZ, 0x1, UP0 ;  /* 0x00000001ff057887 */ /* 0x000fe40008000000 */
[----:B------:R-:W-:Y:S02]  /*4670*/  USEL UR4, UR4, URZ, UP0 ;  /* 0x000000ff04047287 */ /* 0x000fe40008000000 */
[----:B------:R-:W-:Y:S02]  /*4680*/  ULOP3.LUT UR5, UR6, UR5, URZ, 0x3c, !UPT ;  /* 0x0000000506057292 */ /* 0x000fe4000f8e3cff */
[----:B------:R-:W-:-:S04]  /*4690*/  ULEA UR4, UR4, UR24, 0x3 ;  /* 0x0000001804047291 */ /* 0x000fc8000f8e18ff */
[----:B--2---:R-:W-:Y:S02]  /*46a0*/  IMAD.U32 R2, RZ, RZ, UR5 ;  /* 0x00000005ff027e24 */ /* 0x004fe4000f8e00ff */
[----:B------:R-:W-:-:S03]  /*46b0*/  MOV R0, UR4 ;  /* 0x0000000400007c02 */ /* 0x000fc60008000f00 */
[----:B------:R-:W-:-:S07]  /*46c0*/  SHF.L.U32 R2, R2, 0x1f, RZ ;  /* 0x0000001f02027819 */ /* 0x000fce00000006ff */
.L_x_76:
[----:B--2---:R2:W3:Y:S02]  /*46d0*/  SYNCS.PHASECHK.TRANS64.TRYWAIT P0, [R0+URZ], R2 ;  /* 0x00000002000075a7 */ /* 0x0044e400080011ff */
[----:B---3--:R-:W-:Y:S05]  /*46e0*/  @!P0 NANOSLEEP.SYNCS 0x989680 ;  /* 0x009896800000895d */ /* 0x008fea0003900000 */
[----:B------:R-:W3:Y:S02]  /*46f0*/  @!P0 SYNCS.PHASECHK.TRANS64 P0, [R0+URZ], R2 ;  /* 0x00000002000085a7 */ /* 0x000ee400080010ff */
[----:B-1-3--:R-:W-:Y:S05]  /*4700*/  @P0 EXIT ;  /* 0x000000000000094d */ /* 0x00afea0003800000 */
[----:B------:R-:W-:Y:S05]  /*4710*/  BRA `(.L_x_76) ;  /* 0xfffffffc00ec7947 */ /* 0x000fea000383ffff */
.L_x_22:
[----:B------:R-:W2:Y:S02]  /*4720*/  S2UR UR4, SR_CgaCtaId ;  /* 0x00000000000479c3 */ /* 0x000ea40000008800 */
[----:B--2---:R-:W-:-:S04]  /*4730*/  UISETP.NE.AND UP0, UPT, UR4, URZ, UPT ;  /* 0x000000ff0400728c */ /* 0x004fc8000bf05270 */
[----:B------:R-:W-:-:S09]  /*4740*/  UISETP.NE.OR UP0, UPT, UR18, 0x1, UP0 ;  /* 0x000000011200788c */ /* 0x000fd20008705670 */
[----:B------:R-:W-:Y:S05]  /*4750*/  BRA.U UP0, `(.L_x_77) ;  /* 0x0000000100b47547 */ /* 0x000fea000b800000 */
[----:B------:R-:W2:Y:S01]  /*4760*/  S2UR UR5, SR_CgaCtaId ;  /* 0x00000000000579c3 */ /* 0x000ea20000008800 */
[----:B------:R-:W-:Y:S01]  /*4770*/  UMOV UR4, 0x400 ;  /* 0x0000040000047882 */ /* 0x000fe20000000000 */
[----:B------:R-:W-:Y:S01]  /*4780*/  HFMA2 R2, -RZ, RZ, 0, 5.9604644775390625e-08 ;  /* 0x00000001ff027431 */ /* 0x000fe200000001ff */
[----:B------:R-:W-:Y:S01]  /*4790*/  ISETP.GE.U32.AND P0, PT, R3, 0x2, PT ;  /* 0x000000020300780c */ /* 0x000fe20003f06070 */
[----:B------:R-:W-:Y:S01]  /*47a0*/  IMAD.MOV.U32 R8, RZ, RZ, RZ ;  /* 0x000000ffff087224 */ /* 0x000fe200078e00ff */
[----:B--2---:R-:W-:-:S04]  /*47b0*/  ULEA UR4, UR5, UR4, 0x18 ;  /* 0x0000000405047291 */ /* 0x004fc8000f8ec0ff */
[----:B------:R-:W-:Y:S02]  /*47c0*/  UIADD3 UR5, UPT, UPT, UR4, 0x268, URZ ;  /* 0x0000026804057890 */ /* 0x000fe4000fffe0ff */
[----:B------:R-:W-:Y:S02]  /*47d0*/  UIADD3 UR8, UPT, UPT, UR4, 0x260, URZ ;  /* 0x0000026004087890 */ /* 0x000fe4000fffe0ff */
[----:B------:R-:W-:-:S12]  /*47e0*/  UPRMT UR5, URZ, 0x654, UR5 ;  /* 0x00000654ff057896 */ /* 0x000fd80008000005 */
.L_x_80:
[----:B------:R-:W-:Y:S01]  /*47f0*/  SHF.L.U32 R6, R2, 0x1f, RZ ;  /* 0x0000001f02067819 */ /* 0x000fe200000006ff */
[----:B------:R-:W-:Y:S02]  /*4800*/  IMAD.U32 R4, RZ, RZ, UR8 ;  /* 0x00000008ff047e24 */ /* 0x000fe4000f8e00ff */
[----:B------:R-:W-:Y:S01]  /*4810*/  @!P0 IMAD.MOV.U32 R5, RZ, RZ, 0x10 ;  /* 0x00000010ff058424 */ /* 0x000fe200078e00ff */
[----:B------:R-:W2:Y:S02]  /*4820*/  SYNCS.PHASECHK.TRANS64.TRYWAIT P1, [UR4+0x268], R6 ;  /* 0x00026806ff0075a7 */ /* 0x000ea40008021104 */
[----:B------:R-:W-:-:S04]  /*4830*/  PRMT R4, R3, 0x654, R4 ;  /* 0x0000065403047816 */ /* 0x000fc80000000004 */
[----:B------:R-:W-:Y:S01]  /*4840*/  SEL R0, R4, R0, !P0 ;  /* 0x0000000004007207 */ /* 0x000fe20004000000 */
[----:B--2---:R-:W-:Y:S06]  /*4850*/  @!P1 BRA `(.L_x_78) ;  /* 0x00000054000c9947 */ /* 0x004fec0003800000 */
.L_x_216:
[----:B------:R-:W-:Y:S01]  /*4860*/  UIADD3 UR6, UPT, UPT, UR4, 0x2a0, URZ ;  /* 0x000002a004067890 */ /* 0x000fe2000fffe0ff */
[----:B------:R3:W-:Y:S01]  /*4870*/  @!P0 SYNCS.ARRIVE.TRANS64.RED RZ, [R0+URZ], R5 ;  /* 0x0000000500ff89a7 */ /* 0x0007e200080004ff */
[----:B------:R-:W-:Y:S01]  /*4880*/  UIADD3 UR7, UPT, UPT, UR4, 0x260, URZ ;  /* 0x0000026004077890 */ /* 0x000fe2000fffe0ff */
[----:B------:R-:W-:-:S08]  /*4890*/  LOP3.LUT R2, R2, 0x1, RZ, 0x3c, !PT ;  /* 0x0000000102027812 */ /* 0x000fd000078e3cff */
[----:B------:R-:W-:Y:S06]  /*48a0*/  UGETNEXTWORKID.BROADCAST [UR6], [UR7] ;  /* 0x00000000060073ca */ /* 0x000fec0008000100 */
[----:B---3--:R-:W-:-:S04]  /*48b0*/  SHF.L.U32 R5, R8, 0x1f, RZ ;  /* 0x0000001f08057819 */ /* 0x008fc800000006ff */
[----:B------:R-:W3:Y:S02]  /*48c0*/  SYNCS.PHASECHK.TRANS64.TRYWAIT P1, [UR4+0x260], R5 ;  /* 0x00026005ff0075a7 */ /* 0x000ee40008021104 */
[----:B---3--:R-:W-:Y:S05]  /*48d0*/  @!P1 BRA `(.L_x_79) ;  /* 0x0000005400049947 */ /* 0x008fea0003800000 */
.L_x_218:
[----:B--2---:R-:W2:Y:S01]  /*48e0*/  LDS.128 R4, [UR4+0x2a0] ;  /* 0x0002a004ff047984 */ /* 0x004ea20008000c00 */
[----:B------:R-:W-:Y:S01]  /*48f0*/  LOP3.LUT R8, R8, 0x1, RZ, 0x3c, !PT ;  /* 0x0000000108087812 */ /* 0x000fe200078e3cff */
[----:B------:R-:W-:Y:S01]  /*4900*/  @!PT LDS RZ, [RZ] ;  /* 0x00000000fffff984 */ /* 0x000fe20000000800 */
[----:B------:R-:W-:Y:S01]  /*4910*/  @!PT LDS RZ, [RZ] ;  /* 0x00000000fffff984 */ /* 0x000fe20000000800 */
[----:B------:R-:W-:Y:S01]  /*4920*/  @!PT LDS RZ, [RZ] ;  /* 0x00000000fffff984 */ /* 0x000fe20000000800 */
[----:B------:R-:W-:Y:S01]  /*4930*/  @!PT LDS RZ, [RZ] ;  /* 0x00000000fffff984 */ /* 0x000fe20000000800 */
[----:B------:R3:W-:Y:S06]  /*4940*/  MEMBAR.ALL.CTA ;  /* 0x0000000000007992 */ /* 0x0007ec0000008000 */
[----:B---3--:R-:W3:Y:S02]  /*4950*/  FENCE.VIEW.ASYNC.S ;  /* 0x00000000000073c6 */ /* 0x008ee40000000000 */
[----:B---3--:R-:W-:Y:S01]  /*4960*/  SYNCS.ARRIVE.TRANS64.RED.A1T0 RZ, [UR5], RZ ;  /* 0x000000ffffff79a7 */ /* 0x008fe20008100405 */
[----:B--2---:R-:W-:-:S13]  /*4970*/  LOP3.LUT P1, RZ, R6, 0x1, RZ, 0xc0, !PT ;  /* 0x0000000106ff7812 */ /* 0x004fda000782c0ff */
[----:B------:R-:W-:Y:S05]  /*4980*/  @P1 BRA `(.L_x_80) ;  /* 0xfffffffc00981947 */ /* 0x000fea000383ffff */
[----:B------:R-:W-:-:S04]  /*4990*/  SHF.L.U32 R0, R2, 0x1f, RZ ;  /* 0x0000001f02007819 */ /* 0x000fc800000006ff */
[----:B------:R-:W2:Y:S02]  /*49a0*/  SYNCS.PHASECHK.TRANS64 P0, [UR4+0x268], R0 ;  /* 0x00026800ff0075a7 */ /* 0x000ea40008001004 */
[----:B-12---:R-:W-:Y:S05]  /*49b0*/  @P0 EXIT ;  /* 0x000000000000094d */ /* 0x006fea0003800000 */
[----:B------:R-:W-:-:S07]  /*49c0*/  MOV R0, UR4 ;  /* 0x0000000400007c02 */ /* 0x000fce0008000f00 */
.L_x_81:
[----:B-1----:R-:W-:-:S04]  /*49d0*/  SHF.L.U32 R3, R2, 0x1f, RZ ;  /* 0x0000001f02037819 */ /* 0x002fc800000006ff */
[----:B------:R1:W2:Y:S03]  /*49e0*/  SYNCS.PHASECHK.TRANS64.TRYWAIT P0, [R0+URZ+0x268], R3 ;  /* 0x00026803000075a7 */ /* 0x0002a600080011ff */
[----:B--2---:R-:W-:Y:S05]  /*49f0*/  @!P0 NANOSLEEP.SYNCS 0x989680 ;  /* 0x009896800000895d */ /* 0x004fea0003900000 */
[----:B------:R-:W2:Y:S02]  /*4a00*/  @!P0 SYNCS.PHASECHK.TRANS64 P0, [R0+URZ+0x268], R3 ;  /* 0x00026803000085a7 */ /* 0x000ea400080010ff */
[----:B--2---:R-:W-:Y:S05]  /*4a10*/  @P0 EXIT ;  /* 0x000000000000094d */ /* 0x004fea0003800000 */
[----:B------:R-:W-:Y:S05]  /*4a20*/  BRA `(.L_x_81) ;  /* 0xfffffffc00e87947 */ /* 0x000fea000383ffff */
.L_x_77:
[----:B------:R-:W-:Y:S05]  /*4a30*/  BRA.U UP4, `(.L_x_82) ;  /* 0x00000011045c7547 */ /* 0x000fea000b800000 */
[----:B------:R-:W2:Y:S01]  /*4a40*/  S2UR UR4, SR_CgaCtaId ;  /* 0x00000000000479c3 */ /* 0x000ea20000008800 */
[----:B------:R-:W-:Y:S01]  /*4a50*/  UMOV UR5, 0x40 ;  /* 0x0000004000057882 */ /* 0x000fe20000000000 */
[----:B------:R-:W-:Y:S01]  /*4a60*/  NOP ;  /* 0x0000000000007918 */ /* 0x000fe20000000000 */
[----:B------:R-:W-:Y:S01]  /*4a70*/  UMOV UR6, 0x400 ;  /* 0x0000040000067882 */ /* 0x000fe20000000000 */
[----:B--2---:R-:W-:Y:S02]  /*4a80*/  ULEA UR5, UR4, UR5, 0x18 ;  /* 0x0000000504057291 */ /* 0x004fe4000f8ec0ff */
[----:B------:R-:W-:-:S07]  /*4a90*/  ULEA UR6, UR4, UR6, 0x18 ;  /* 0x0000000604067291 */ /* 0x000fce000f8ec0ff */
[----:B------:R-:W2:Y:S02]  /*4aa0*/  LDS.U8 R3, [UR5+0x1c] ;  /* 0x00001c05ff037984 */ /* 0x000ea40008000000 */
[----:B--2---:R-:W-:-:S13]  /*4ab0*/  ISETP.NE.AND P0, PT, R3, RZ, PT ;  /* 0x000000ff0300720c */ /* 0x004fda0003f05270 */
[----:B------:R-:W-:Y:S05]  /*4ac0*/  @P0 BRA `(.L_x_83) ;  /* 0x0000000400080947 */ /* 0x000fea0003800000 */
[----:B------:R-:W-:Y:S02]  /*4ad0*/  UISETP.NE.U32.AND UP1, UPT, UR33, 0x1, UPT ;  /* 0x000000012100788c */ /* 0x000fe4000bf25070 */
[----:B------:R-:W-:-:S07]  /*4ae0*/  UIADD3 UR7, UPT, UPT, UR5, 0x8, URZ ;  /* 0x0000000805077890 */ /* 0x000fce000fffe0ff */
[----:B------:R-:W-:Y:S05]  /*4af0*/  BRA.U !UP1, `(.L_x_84) ;  /* 0x00000001099c7547 */ /* 0x000fea000b800000 */
[----:B------:R-:W-:Y:S01]  /*4b00*/  ELECT P0, URZ, PT ;  /* 0x0000000000ff782f */ /* 0x000fe20003800000 */
[----:B------:R-:W-:-:S12]  /*4b10*/  BSSY B0, `(.L_x_84) ;  /* 0x0000025000007945 */ /* 0x000fd80003800000 */
[----:B------:R-:W-:Y:S05]  /*4b20*/  @!P0 BRA `(.L_x_85) ;  /* 0x00000000008c8947 */ /* 0x000fea0003800000 */
[----:B------:R-:W-:-:S05]  /*4b30*/  UMOV UR4, 0x10 ;  /* 0x0000001000047882 */ /* 0x000fca0000000000 */
[----:B------:R-:W-:Y:S04]  /*4b40*/  DEPBAR.LE SB2, 0x36 ;  /* 0x0000ad800000791a */ /* 0x000fe80000000000 */
[----:B------:R-:W2:Y:S02]  /*4b50*/  UTCATOMSWS.2CTA.FIND_AND_SET.ALIGN UP0, UR4, UR4 ;  /* 0x00000004000475e3 */ /* 0x000ea40008200800 */
[----:B--2---:R-:W-:Y:S01]  /*4b60*/  MOV R10, UR4 ;  /* 0x00000004000a7c02 */ /* 0x004fe20008000f00 */
[----:B------:R-:W-:Y:S06]  /*4b70*/  BRA.U UP0, `(.L_x_86) ;  /* 0x0000000100187547 */ /* 0x000fec000b800000 */
.L_x_87:
[----:B------:R-:W-:Y:S05]  /*4b80*/  NANOSLEEP 0x64 ;  /* 0x000000640000795d */ /* 0x000fea0003800000 */
[----:B------:R-:W-:-:S05]  /*4b90*/  UMOV UR4, 0x10 ;  /* 0x0000001000047882 */ /* 0x000fca0000000000 */
[----:B------:R-:W-:Y:S04]  /*4ba0*/  DEPBAR.LE SB2, 0x36 ;  /* 0x0000ad800000791a */ /* 0x000fe80000000000 */
[----:B------:R-:W2:Y:S02]  /*4bb0*/  UTCATOMSWS.2CTA.FIND_AND_SET.ALIGN UP0, UR4, UR4 ;  /* 0x00000004000475e3 */ /* 0x000ea40008200800 */
[----:B--2---:R-:W-:Y:S01]  /*4bc0*/  MOV R10, UR4 ;  /* 0x00000004000a7c02 */ /* 0x004fe20008000f00 */
[----:B------:R-:W-:Y:S05]  /*4bd0*/  BRA.U !UP0, `(.L_x_87) ;  /* 0xfffffffd08e87547 */ /* 0x000fea000b83ffff */
.L_x_86:
[----:B------:R-:W2:Y:S01]  /*4be0*/  LDS R6, [UR5+0x10] ;  /* 0x00001005ff067984 */ /* 0x000ea20008000800 */
[----:B------:R-:W-:Y:S01]  /*4bf0*/  IMAD.U32 R3, RZ, RZ, UR6 ;  /* 0x00000006ff037e24 */ /* 0x000fe2000f8e00ff */
[----:B------:R-:W-:-:S03]  /*4c00*/  MOV R4, UR32 ;  /* 0x0000002000047c02 */ /* 0x000fc60008000f00 */
[----:B------:R-:W-:Y:S01]  /*4c10*/  VIADD R3, R3, 0x2b0 ;  /* 0x000002b003037836 */ /* 0x000fe20000000000 */
[----:B--2---:R-:W-:-:S04]  /*4c20*/  SHF.L.U32 R6, R6, 0x1f, RZ ;  /* 0x0000001f06067819 */ /* 0x004fc800000006ff */
[----:B------:R-:W2:Y:S02]  /*4c30*/  SYNCS.PHASECHK.TRANS64.TRYWAIT P0, [UR5+0x8], R6 ;  /* 0x00000806ff0075a7 */ /* 0x000ea40008001105 */
[----:B--2---:R-:W-:Y:S05]  /*4c40*/  @P0 BRA `(.L_x_88) ;  /* 0x0000000000080947 */ /* 0x004fea0003800000 */
[----:B------:R-:W2:Y:S02]  /*4c50*/  SYNCS.PHASECHK.TRANS64.TRYWAIT P0, [UR5+0x8], R6 ;  /* 0x00000806ff0075a7 */ /* 0x000ea40008001105 */
[----:B--2---:R-:W-:Y:S05]  /*4c60*/  @!P0 BRA `(.L_x_89) ;  /* 0x0000005000388947 */ /* 0x004fea0003800000 */
.L_x_88:
[----:B------:R-:W-:Y:S01]  /*4c70*/  PRMT R4, R4, 0x654, R3 ;  /* 0x0000065404047816 */ /* 0x000fe20000000003 */
[----:B------:R-:W-:Y:S01]  /*4c80*/  HFMA2 R3, -RZ, RZ, 0, 5.9604644775390625e-08 ;  /* 0x00000001ff037431 */ /* 0x000fe200000001ff */
[----:B------:R-:W-:Y:S01]  /*4c90*/  UPRMT UR4, UR32, 0x654, UR7 ;  /* 0x0000065420047896 */ /* 0x000fe20008000007 */
[----:B------:R-:W-:Y:S02]  /*4ca0*/  IMAD.MOV.U32 R8, RZ, RZ, 0xffff ;  /* 0x0000ffffff087424 */ /* 0x000fe400078e00ff */
[----:B--2---:R-:W-:Y:S02]  /*4cb0*/  IMAD.MOV.U32 R6, RZ, RZ, 0x4 ;  /* 0x00000004ff067424 */ /* 0x004fe400078e00ff */
[----:B------:R-:W-:Y:S01]  /*4cc0*/  IMAD.SHL.U32 R9, R10, 0x20, RZ ;  /* 0x000000200a097824 */ /* 0x000fe200078e00ff */
[----:B------:R-:W-:Y:S02]  /*4cd0*/  MOV R5, UR4 ;  /* 0x0000000400057c02 */ /* 0x000fe40008000f00 */
[-C--:B------:R-:W-:Y:S01]  /*4ce0*/  SHF.L.U32 R8, R8, R10.reuse, RZ ;  /* 0x0000000a08087219 */ /* 0x080fe200000006ff */
[----:B------:R2:W-:Y:S01]  /*4cf0*/  SYNCS.ARRIVE.TRANS64.RED RZ, [UR4], R6 ;  /* 0x00000006ffff79a7 */ /* 0x0005e20008000404 */
[----:B------:R-:W-:Y:S01]  /*4d00*/  SHF.L.U32 R7, R3, R10, RZ ;  /* 0x0000000a03077219 */ /* 0x000fe200000006ff */
[----:B------:R2:W-:Y:S04]  /*4d10*/  STS [UR6+0x2b0], R9 ;  /* 0x0002b009ff007988 */ /* 0x0005e80008000806 */
[----:B------:R2:W-:Y:S04]  /*4d20*/  STAS [R4.64], R10 ;  /* 0x0000000a04007dbd */ /* 0x0005e8000c0008ff */
[----:B------:R2:W-:Y:S04]  /*4d30*/  ATOMS.OR RZ, [UR5+0x14], R8 ;  /* 0x00001408ffff798c */ /* 0x0005e8000b000005 */
[----:B------:R2:W-:Y:S04]  /*4d40*/  ATOMS.OR RZ, [UR5+0x18], R7 ;  /* 0x00001807ffff798c */ /* 0x0005e8000b000005 */
[----:B------:R2:W-:Y:S02]  /*4d50*/  ATOMS.XOR RZ, [UR5+0x10], R3 ;  /* 0x00001003ffff798c */ /* 0x0005e4000b800005 */
.L_x_85:
[----:B-1----:R-:W-:Y:S05]  /*4d60*/  BSYNC B0 ;  /* 0x0000000000007941 */ /* 0x002fea0003800000 */
.L_x_84:
[----:B------:R-:W-:Y:S05]  /*4d70*/  BRA.U UP1, `(.L_x_90) ;  /* 0x00000001016c7547 */ /* 0x000fea000b800000 */
[----:B------:R-:W-:-:S03]  /*4d80*/  UMOV UR4, 0xffffffff ;  /* 0xffffffff00047882 */ /* 0x000fc60000000000 */
[----:B------:R-:W-:Y:S05]  /*4d90*/  BRA.DIV UR4, `(.L_x_91) ;  /* 0x0000005204047947 */ /* 0x000fea000b800000 */
[----:B------:R-:W-:-:S13]  /*4da0*/  ELECT P0, URZ, PT ;  /* 0x0000000000ff782f */ /* 0x000fda0003800000 */
.L_x_221:
[----:B------:R-:W-:Y:S05]  /*4db0*/  @!P0 BRA `(.L_x_90) ;  /* 0x00000000005c8947 */ /* 0x000fea0003800000 */
[----:B--2---:R-:W2:Y:S02]  /*4dc0*/  LDS R4, [UR5+0x10] ;  /* 0x00001005ff047984 */ /* 0x004ea40008000800 */
[----:B--2---:R-:W-:-:S04]  /*4dd0*/  SHF.L.U32 R4, R4, 0x1f, RZ ;  /* 0x0000001f04047819 */ /* 0x004fc800000006ff */
[----:B------:R-:W2:Y:S02]  /*4de0*/  SYNCS.PHASECHK.TRANS64.TRYWAIT P0, [UR5+0x8], R4 ;  /* 0x00000804ff0075a7 */ /* 0x000ea40008001105 */
[----:B--2---:R-:W-:Y:S05]  /*4df0*/  @P0 BRA `(.L_x_92) ;  /* 0x0000000000080947 */ /* 0x004fea0003800000 */
[----:B------:R-:W2:Y:S02]  /*4e00*/  SYNCS.PHASECHK.TRANS64.TRYWAIT P0, [UR5+0x8], R4 ;  /* 0x00000804ff0075a7 */ /* 0x000ea40008001105 */
[----:B--2---:R-:W-:Y:S05]  /*4e10*/  @!P0 BRA `(.L_x_93) ;  /* 0x0000005000088947 */ /* 0x004fea0003800000 */
.L_x_92:
[----:B------:R-:W3:Y:S01]  /*4e20*/  LDS R6, [UR6+0x2b0] ;  /* 0x0002b006ff067984 */ /* 0x000ee20008000800 */
[----:B--2---:R-:W-:Y:S02]  /*4e30*/  HFMA2 R3, -RZ, RZ, 0, 5.9604644775390625e-08 ;  /* 0x00000001ff037431 */ /* 0x004fe400000001ff */
[----:B------:R-:W-:Y:S01]  /*4e40*/  IMAD.MOV.U32 R4, RZ, RZ, 0xffff ;  /* 0x0000ffffff047424 */ /* 0x000fe200078e00ff */
[----:B------:R-:W-:Y:S01]  /*4e50*/  UPRMT UR4, UR32, 0x654, UR7 ;  /* 0x0000065420047896 */ /* 0x000fe20008000007 */
[----:B---3--:R-:W-:-:S03]  /*4e60*/  IMAD.SHL.U32 R5, R6, 0x20, RZ ;  /* 0x0000002006057824 */ /* 0x008fc600078e00ff */
[-C--:B------:R-:W-:Y:S02]  /*4e70*/  SHF.L.U32 R4, R4, R6.reuse, RZ ;  /* 0x0000000604047219 */ /* 0x080fe400000006ff */
[----:B------:R-:W-:Y:S01]  /*4e80*/  SHF.L.U32 R6, R3, R6, RZ ;  /* 0x0000000603067219 */ /* 0x000fe200000006ff */
[----:B------:R3:W-:Y:S04]  /*4e90*/  STS [UR6+0x2b0], R5 ;  /* 0x0002b005ff007988 */ /* 0x0007e80008000806 */
[----:B------:R3:W-:Y:S04]  /*4ea0*/  ATOMS.OR RZ, [UR5+0x14], R4 ;  /* 0x00001404ffff798c */ /* 0x0007e8000b000005 */
[----:B------:R3:W-:Y:S01]  /*4eb0*/  ATOMS.OR RZ, [UR5+0x18], R6 ;  /* 0x00001806ffff798c */ /* 0x0007e2000b000005 */
[----:B------:R-:W-:Y:S03]  /*4ec0*/  SYNCS.ARRIVE.TRANS64.RED.A1T0 RZ, [UR4], RZ ;  /* 0x000000ffffff79a7 */ /* 0x000fe60008100404 */
[----:B------:R3:W-:Y:S01]  /*4ed0*/  ATOMS.XOR RZ, [UR5+0x10], R3 ;  /* 0x00001003ffff798c */ /* 0x0007e2000b800005 */
[----:B------:R-:W-:Y:S05]  /*4ee0*/  BRA `(.L_x_90) ;  /* 0x0000000000107947 */ /* 0x000fea0003800000 */
.L_x_83:
[----:B------:R-:W-:Y:S02]  /*4ef0*/  MOV R3, 0xffffffff ;  /* 0xffffffff00037802 */ /* 0x000fe40000000f00 */
[----:B------:R-:W-:-:S03]  /*4f00*/  MOV R4, 0x4f30 ;  /* 0x00004f3000047802 */ /* 0x000fc60000000f00 */
[----:B------:R2:W-:Y:S04]  /*4f10*/  STS [UR6+0x2b0], R3 ;  /* 0x0002b003ff007988 */ /* 0x0005e80008000806 */
[----:B-12--5:R-:W-:Y:S05]  /*4f20*/  CALL.REL.NOINC `($__internal_1_$__cuda_sm10x_tcgen05_guardrail_trap_phase_invalid_during_alloc) ;  /* 0x0000005000ec7944 */ /* 0x026fea0003c00000 */
.L_x_90:
[----:B------:R-:W-:Y:S05]  /*4f30*/  WARPSYNC.ALL ;  /* 0x0000000000007948 */ /* 0x000fea0003800000 */
[----:B------:R-:W4:Y:S01]  /*4f40*/  S2UR UR18, SR_CgaCtaId ;  /* 0x00000000001279c3 */ /* 0x000f220000008800 */
[----:B------:R-:W-:Y:S01]  /*4f50*/  UMOV UR4, 0x400 ;  /* 0x0000040000047882 */ /* 0x000fe20000000000 */
[----:B------:R-:W-:-:S06]  /*4f60*/  NOP ;  /* 0x0000000000007918 */ /* 0x000fcc0000000000 */
[----:B------:R-:W-:Y:S06]  /*4f70*/  BAR.ARV 0x6, 0xa0 ;  /* 0x0182800000007b1d */ /* 0x000fec0000002000 */
[----:B------:R-:W1:Y:S01]  /*4f80*/  LDCU UR5, c[0x0][0x390] ;  /* 0x00007200ff0577ac */ /* 0x000e620008000800 */
[----:B------:R-:W-:Y:S01]  /*4f90*/  LOP3.LUT R2, R2, 0xffff, RZ, 0xc0, !PT ;  /* 0x0000ffff02027812 */ /* 0x000fe200078ec0ff */
[----:B--2---:R-:W-:Y:S01]  /*4fa0*/  IMAD.MOV.U32 R8, RZ, RZ, 0x1 ;  /* 0x00000001ff087424 */ /* 0x004fe200078e00ff */
[----:B------:R-:W-:Y:S01]  /*4fb0*/  LOP3.LUT R0, R0, 0xffff, RZ, 0xc0, !PT ;  /* 0x0000ffff00007812 */ /* 0x000fe200078ec0ff */
[----:B------:R-:W-:Y:S01]  /*4fc0*/  UMOV UR22, URZ ;  /* 0x000000ff00167c82 */ /* 0x000fe20008000000 */
[----:B------:R-:W-:Y:S01]  /*4fd0*/  R2UR UR19, R2 ;  /* 0x00000000021372ca */ /* 0x000fe200000e0000 */
[----:B------:R-:W-:Y:S01]  /*4fe0*/  IMAD.MOV.U32 R2, RZ, RZ, RZ ;  /* 0x000000ffff027224 */ /* 0x000fe200078e00ff */
[----:B------:R-:W-:Y:S01]  /*4ff0*/  R2UR UR30, R0 ;  /* 0x00000000001e72ca */ /* 0x000fe200000e0000 */
[----:B------:R-:W-:Y:S01]  /*5000*/  IMAD.MOV.U32 R0, RZ, RZ, RZ ;  /* 0x000000ffff007224 */ /* 0x000fe200078e00ff */
[----:B------:R-:W-:-:S02]  /*5010*/  UISETP.NE.AND UP4, UPT, UR33, URZ, UPT ;  /* 0x000000ff2100728c */ /* 0x000fc4000bf85270 */
[----:B----4-:R-:W-:Y:S01]  /*5020*/  ULEA UR18, UR18, UR4, 0x18 ;  /* 0x0000000412127291 */ /* 0x010fe2000f8ec0ff */
[----:B------:R-:W-:Y:S01]  /*5030*/  UMOV UR15, URZ ;  /* 0x000000ff000f7c82 */ /* 0x000fe20008000000 */
[----:B------:R-:W-:Y:S02]  /*5040*/  UMOV UR26, 0x0 ;  /* 0x00000000001a7882 */ /* 0x000fe40000000000 */
[----:B------:R-:W-:Y:S02]  /*5050*/  UIADD3 UR6, UPT, UPT, UR18, 0x2600, URZ ;  /* 0x0000260012067890 */ /* 0x000fe4000fffe0ff */
[----:B------:R-:W-:Y:S02]  /*5060*/  UIADD3 UR7, UPT, UPT, UR18, 0x26600, URZ ;  /* 0x0002660012077890 */ /* 0x000fe4000fffe0ff */
[----:B-1----:R-:W-:Y:S01]  /*5070*/  UIADD3 UR5, UPT, UPT, UR5, 0x3f, URZ ;  /* 0x0000003f05057890 */ /* 0x002fe2000fffe0ff */
[----:B---3--:R-:W1:Y:S01]  /*5080*/  LDS R3, [UR18+0x2b0] ;  /* 0x0002b012ff037984 */ /* 0x008e620008000800 */
[----:B------:R-:W-:-:S02]  /*5090*/  UIADD3 UR29, UPT, UPT, UR18, 0x268, URZ ;  /* 0x00000268121d7890 */ /* 0x000fc4000fffe0ff */
[----:B------:R-:W-:Y:S02]  /*50a0*/  USHF.R.S32.HI UR4, URZ, 0x1f, UR5 ;  /* 0x0000001fff047899 */ /* 0x000fe40008011405 */
[----:B------:R-:W-:Y:S02]  /*50b0*/  USHF.R.U32.HI UR6, URZ, 0x4, UR6 ;  /* 0x00000004ff067899 */ /* 0x000fe40008011606 */
[----:B------:R-:W-:Y:S02]  /*50c0*/  ULEA.HI UR4, UR4, UR5, URZ, 0x6 ;  /* 0x0000000504047291 */ /* 0x000fe4000f8f30ff */
[----:B------:R-:W-:Y:S02]  /*50d0*/  USHF.R.U32.HI UR7, URZ, 0x4, UR7 ;  /* 0x00000004ff077899 */ /* 0x000fe40008011607 */
[----:B------:R-:W-:Y:S02]  /*50e0*/  USHF.R.S32.HI UR28, URZ, 0x6, UR4 ;  /* 0x00000006ff1c7899 */ /* 0x000fe40008011404 */
[----:B------:R-:W-:-:S02]  /*50f0*/  UPRMT UR29, URZ, 0x654, UR29 ;  /* 0x00000654ff1d7896 */ /* 0x000fc4000800001d */
[----:B------:R-:W-:Y:S02]  /*5100*/  UISETP.LT.AND UP0, UPT, UR28, 0x1, UPT ;  /* 0x000000011c00788c */ /* 0x000fe4000bf01270 */
[----:B------:R-:W-:Y:S02]  /*5110*/  ULOP3.LUT UR21, UR6, 0x3fff, URZ, 0xc0, !UPT ;  /* 0x00003fff06157892 */ /* 0x000fe4000f8ec0ff */
[----:B------:R-:W-:Y:S02]  /*5120*/  USEL UR31, UR28, 0x1, !UP0 ;  /* 0x000000011c1f7887 */ /* 0x000fe4000c000000 */
[----:B------:R-:W-:Y:S02]  /*5130*/  ULOP3.LUT UR20, UR7, 0x3fff, URZ, 0xc0, !UPT ;  /* 0x00003fff07147892 */ /* 0x000fe4000f8ec0ff */
[----:B------:R-:W-:Y:S01]  /*5140*/  UIADD3 UR31, UPT, UPT, -UR31, URZ, URZ ;  /* 0x000000ff1f1f7290 */ /* 0x000fe2000fffe1ff */
[----:B------:R-:W-:Y:S01]  /*5150*/  UMOV UR27, 0x8118010 ;  /* 0x08118010001b7882 */ /* 0x000fe20000000000 */
[----:B------:R-:W-:Y:S01]  /*5160*/  UMOV UR24, 0x0 ;  /* 0x0000000000187882 */ /* 0x000fe20000000000 */
[----:B------:R-:W-:Y:S01]  /*5170*/  UMOV UR25, 0x8118010 ;  /* 0x0811801000197882 */ /* 0x000fe20000000000 */
[C---:B-1----:R-:W-:Y:S01]  /*5180*/  VIADD R5, R3.reuse, 0x20 ;  /* 0x0000002003057836 */ /* 0x042fe20000000000 */
[----:B------:R-:W-:-:S04]  /*5190*/  LOP3.LUT R4, R3, 0xffff, RZ, 0xc0, !PT ;  /* 0x0000ffff03047812 */ /* 0x000fc800078ec0ff */
[----:B------:R-:W-:-:S05]  /*51a0*/  LOP3.LUT R5, R5, 0xffff, RZ, 0xc0, !PT ;  /* 0x0000ffff05057812 */ /* 0x000fca00078ec0ff */
[----:B------:R1:W-:Y:S02]  /*51b0*/  STL.64 [R1], R4 ;  /* 0x0000000401007387 */ /* 0x0003e40000100a00 */
.L_x_102:
[----:B-1----:R-:W-:-:S04]  /*51c0*/  SHF.L.U32 R5, R2, 0x1f, RZ ;  /* 0x0000001f02057819 */ /* 0x002fc800000006ff */
[----:B------:R-:W1:Y:S02]  /*51d0*/  SYNCS.PHASECHK.TRANS64.TRYWAIT P0, [UR18+0x260], R5 ;  /* 0x00026005ff0075a7 */ /* 0x000e640008001112 */
[----:B-1-34-:R-:W-:Y:S05]  /*51e0*/  @!P0 BRA `(.L_x_94) ;  /* 0x0000004c002c8947 */ /* 0x01afea0003800000 */
.L_x_223:
[----:B-1----:R-:W1:Y:S01]  /*51f0*/  LDS.128 R4, [UR18+0x2a0] ;  /* 0x0002a012ff047984 */ /* 0x002e620008000c00 */
[----:B------:R-:W-:Y:S01]  /*5200*/  ULEA UR23, UR22, UR18, 0x3 ;  /* 0x0000001216177291 */ /* 0x000fe2000f8e18ff */
[----:B------:R-:W-:Y:S01]  /*5210*/  @!PT LDS RZ, [RZ] ;  /* 0x00000000fffff984 */ /* 0x000fe20000000800 */
[----:B------:R-:W-:Y:S01]  /*5220*/  @!PT LDS RZ, [RZ] ;  /* 0x00000000fffff984 */ /* 0x000fe20000000800 */
[----:B------:R-:W-:Y:S01]  /*5230*/  @!PT LDS RZ, [RZ] ;  /* 0x00000000fffff984 */ /* 0x000fe20000000800 */
[----:B------:R-:W-:Y:S01]  /*5240*/  @!PT LDS RZ, [RZ] ;  /* 0x00000000fffff984 */ /* 0x000fe20000000800 */
[----:B------:R2:W-:Y:S06]  /*5250*/  MEMBAR.ALL.CTA ;  /* 0x0000000000007992 */ /* 0x0005ec0000008000 */
[----:B--2---:R-:W2:Y:S02]  /*5260*/  FENCE.VIEW.ASYNC.S ;  /* 0x00000000000073c6 */ /* 0x004ea40000000000 */
[----:B--2---:R-:W-:Y:S01]  /*5270*/  SYNCS.ARRIVE.TRANS64.RED.A1T0 RZ, [UR29], RZ ;  /* 0x000000ffffff79a7 */ /* 0x004fe2000810041d */
[----:B-1----:R-:W-:Y:S01]  /*5280*/  LOP3.LUT P2, RZ, R6, 0x1, RZ, 0xc0, !PT ;  /* 0x0000000106ff7812 */ /* 0x002fe2000784c0ff */
[----:B------:R-:W-:-:S12]  /*5290*/  BRA.U UP4, `(.L_x_95) ;  /* 0x00000001040c7547 */ /* 0x000fd8000b800000 */
[----:B------:R-:W-:-:S04]  /*52a0*/  SHF.L.U32 R5, R8, 0x1f, RZ ;  /* 0x0000001f08057819 */ /* 0x000fc800000006ff */
[----:B------:R-:W1:Y:S02]  /*52b0*/  SYNCS.PHASECHK.TRANS64.TRYWAIT P0, [UR23+0x280], R5 ;  /* 0x00028005ff0075a7 */ /* 0x000e640008001117 */
[----:B-1----:R-:W-:Y:S05]  /*52c0*/  @!P0 BRA `(.L_x_96) ;  /* 0x0000004c000c8947 */ /* 0x002fea0003800000 */
.L_x_95:
[----:B------:R-:W-:Y:S05]  /*52d0*/  BRA.U UP4, `(.L_x_97) ;  /* 0x0000000104dc7547 */ /* 0x000fea000b800000 */
[----:B------:R-:W2:Y:S02]  /*52e0*/  LDCU UR4, c[0x0][0x390] ;  /* 0x00007200ff0477ac */ /* 0x000ea40008000800 */
[----:B--2---:R-:W-:-:S09]  /*52f0*/  UISETP.GE.AND UP0, UPT, UR4, 0x1, UPT ;  /* 0x000000010400788c */ /* 0x004fd2000bf06270 */
[----:B------:R-:W-:Y:S05]  /*5300*/  BRA.U !UP0, `(.L_x_98) ;  /* 0x0000000108c47547 */ /* 0x000fea000b800000 */
[----:B------:R-:W-:Y:S01]  /*5310*/  ULEA UR4, UR22, UR43, 0x2 ;  /* 0x0000002b16047291 */ /* 0x000fe2000f8e10ff */
[----:B-1----:R-:W-:-:S08]  /*5320*/  SHF.L.U32 R4, R0, 0x1f, RZ ;  /* 0x0000001f00047819 */ /* 0x002fd000000006ff */
[----:B------:R-:W5:Y:S01]  /*5330*/  LDL R5, [UR4] ;  /* 0x00000004ff057983 */ /* 0x000f620008100800 */
[----:B------:R-:W-:Y:S02]  /*5340*/  ULEA UR4, UR15, UR18, 0x3 ;  /* 0x000000120f047291 */ /* 0x000fe4000f8e18ff */
[----:B------:R-:W-:Y:S01]  /*5350*/  UPLOP3.LUT UP2, UPT, UPT, UPT, UPT, 0x40, 0x4 ;  /* 0x000000000004789c */ /* 0x000fe20003f4e870 */
[----:B------:R-:W-:Y:S01]  /*5360*/  UMOV UR17, UR31 ;  /* 0x0000001f00117c82 */ /* 0x000fe20008000000 */
[----:B------:R-:W-:Y:S01]  /*5370*/  UMOV UR16, UR28 ;  /* 0x0000001c00107c82 */ /* 0x000fe20008000000 */
[----:B------:R-:W-:-:S04]  /*5380*/  UMOV UR5, UR15 ;  /* 0x0000000f00057c82 */ /* 0x000fc80008000000 */
[----:B------:R1:W2:Y:S04]  /*5390*/  SYNCS.PHASECHK.TRANS64.TRYWAIT P1, [UR4], R4 ;  /* 0x00000004ff0075a7 */ /* 0x0002a80008021104 */
.L_x_101:
[----:B------:R-:W-:Y:S02]  /*53a0*/  UIADD3 UR17, UPT, UPT, UR17, 0x1, URZ ;  /* 0x0000000111117890 */ /* 0x000fe4000fffe0ff */
[----:B---3--:R-:W-:Y:S02]  /*53b0*/  ULEA UR10, UR5, UR18, 0x3 ;  /* 0x00000012050a7291 */ /* 0x008fe4000f8e18ff */
[----:B------:R-:W-:Y:S01]  /*53c0*/  UISETP.NE.AND UP3, UPT, UR17, URZ, UPT ;  /* 0x000000ff1100728c */ /* 0x000fe2000bf65270 */
[----:B--2-4-:R-:W-:Y:S10]  /*53d0*/  @P1 BRA `(.L_x_99) ;  /* 0x00000000000c1947 */ /* 0x014ff40003800000 */
[----:B------:R-:W-:Y:S04]  /*53e0*/  SHF.L.U32 R6, R0, 0x1f, RZ ;  /* 0x0000001f00067819 */ /* 0x000fe800000006ff */
[----:B------:R-:W2:Y:S02]  /*53f0*/  SYNCS.PHASECHK.TRANS64.TRYWAIT P0, [UR10], R6 ;  /* 0x00000006ff0075a7 */ /* 0x000ea4000800110a */
[----:B--2---:R-:W-:Y:S05]  /*5400*/  @!P0 BRA `(.L_x_100) ;  /* 0x0000004800d48947 */ /* 0x004fea0003800000 */
.L_x_99:
[----:B------:R-:W-:Y:S01]  /*5410*/  UISETP.NE.AND UP0, UPT, UR16, 0x1, UPT ;  /* 0x000000011000788c */ /* 0x000fe2000bf05270 */
[----:B------:R-:W-:Y:S01]  /*5420*/  PLOP3.LUT P1, PT, PT, PT, PT, 0x80, 0x8 ;  /* 0x000000000008781c */ /* 0x000fe20003f2f070 */
[----:B------:R-:W-:Y:S02]  /*5430*/  UIADD3 UR4, UPT, UPT, UR5, 0x1, URZ ;  /* 0x0000000105047890 */ /* 0x000fe4000fffe0ff */
[----:B------:R-:W-:Y:S02]  /*5440*/  ULEA UR8, UR5, UR20, 0x7 ;  /* 0x0000001405087291 */ /* 0x000fe4000f8e38ff */
[----:B------:R-:W-:Y:S01]  /*5450*/  UISETP.NE.AND UP1, UPT, UR4, 0x24, UPT ;  /* 0x000000240400788c */ /* 0x000fe2000bf25270 */
[----:B------:R-:W-:Y:S01]  /*5460*/  PLOP3.LUT P0, PT, PT, PT, UP0, 0x80, 0x8 ;  /* 0x000000000008781c */ /* 0x000fe20003f0f008 */
[----:B------:R-:W-:Y:S02]  /*5470*/  UIADD3 UR12, UPT, UPT, UR8, 0x40, URZ ;  /* 0x00000040080c7890 */ /* 0x000fe4000fffe0ff */
[----:B------:R-:W-:Y:S02]  /*5480*/  USEL UR6, URZ, 0x1, UP1 ;  /* 0x00000001ff067887 */ /* 0x000fe40008800000 */
[----:B------:R-:W-:Y:S02]  /*5490*/  USEL UR15, UR4, URZ, UP1 ;  /* 0x000000ff040f7287 */ /* 0x000fe40008800000 */
[----:B------:R-:W-:Y:S02]  /*54a0*/  UIADD3 UR10, UPT, UPT, UR10, 0x120, URZ ;  /* 0x000001200a0a7890 */ /* 0x000fe4000fffe0ff */
[----:B------:R-:W-:Y:S01]  /*54b0*/  @UP0 ULEA UR4, UR15, UR18, 0x3 ;  /* 0x000000120f040291 */ /* 0x000fe2000f8e18ff */
[----:B------:R-:W-:Y:S01]  /*54c0*/  LOP3.LUT R0, R0, UR6, RZ, 0x3c, !PT ;  /* 0x0000000600007c12 */ /* 0x000fe2000f8e3cff */
[----:B------:R-:W-:Y:S01]  /*54d0*/  UIADD3 UR16, UPT, UPT, UR16, -0x1, URZ ;  /* 0xffffffff10107890 */ /* 0x000fe2000fffe0ff */
[----:B------:R-:W-:Y:S02]  /*54e0*/  UMOV UR9, 0xc0004010 ;  /* 0xc000401000097882 */ /* 0x000fe40000000000 */
[----:B-1----:R-:W-:Y:S01]  /*54f0*/  @P0 SHF.L.U32 R4, R0, 0x1f, RZ ;  /* 0x0000001f00040819 */ /* 0x002fe200000006ff */
[----:B------:R-:W-:Y:S01]  /*5500*/  UMOV UR13, 0xc0004010 ;  /* 0xc0004010000d7882 */ /* 0x000fe20000000000 */
[----:B------:R-:W-:Y:S02]  /*5510*/  UMOV UR7, 0x80004020 ;  /* 0x8000402000077882 */ /* 0x000fe40000000000 */
[----:B------:R3:W4:Y:S01]  /*5520*/  @P0 SYNCS.PHASECHK.TRANS64.TRYWAIT P1, [UR4], R4 ;  /* 0x00000004ff0005a7 */ /* 0x0007220008021104 */
[----:B------:R-:W-:Y:S11]  /*5530*/  ELECT P0, URZ, PT ;  /* 0x0000000000ff782f */ /* 0x000ff60003800000 */
[----:B------:R-:W-:Y:S02]  /*5540*/  @!UPT UIADD3 URZ, UPT, UPT, URZ, URZ, URZ ;  /* 0x000000fffffff290 */ /* 0x000fe4000fffe0ff */
[C---:B-----5:R-:W-:Y:S01]  /*5550*/  @P0 R2UR.BROADCAST UR14, R5.reuse ;  /* 0x00000000050e02ca */ /* 0x060fe200008e0000 */
[----:B------:R-:W-:Y:S01]  /*5560*/  ULEA UR4, UR5, UR21, 0x8 ;  /* 0x0000001505047291 */ /* 0x000fe2000f8e40ff */
[----:B------:R-:W-:Y:S11]  /*5570*/  ELECT P0, URZ, PT ;  /* 0x0000000000ff782f */ /* 0x000ff60003800000 */
[----:B------:R-:W-:Y:S02]  /*5580*/  @!UPT UIADD3 URZ, UPT, UPT, URZ, URZ, URZ ;  /* 0x000000fffffff290 */ /* 0x000fe4000fffe0ff */
[----:B------:R-:W-:Y:S01]  /*5590*/  @P0 R2UR.BROADCAST UR11, R5 ;  /* 0x00000000050b02ca */ /* 0x000fe200008e0000 */
[----:B------:R-:W-:Y:S01]  /*55a0*/  UIADD3 UR6, UPT, UPT, UR4, 0x80, URZ ;  /* 0x0000008004067890 */ /* 0x000fe2000fffe0ff */
[----:B------:R-:W-:Y:S02]  /*55b0*/  UMOV UR5, 0x80004020 ;  /* 0x8000402000057882 */ /* 0x000fe40000000000 */
[----:B------:R1:W-:Y:S01]  /*55c0*/  UTCQMMA.2CTA gdesc[UR4], gdesc[UR8], tmem[UR14], tmem[UR26], idesc[UR27], UP2 ;  /* 0x00ff1a08040075ea */ /* 0x0003e2000920030e */
[----:B------:R-:W-:Y:S08]  /*55d0*/  UPLOP3.LUT UP2, UPT, UPT, UPT, UPT, 0x80, 0x8 ;  /* 0x000000000008789c */ /* 0x000ff00003f4f070 */
[----:B------:R3:W-:Y:S01]  /*55e0*/  UTCQMMA.2CTA gdesc[UR6], gdesc[UR12], tmem[UR11], tmem[UR24], idesc[UR25], UPT ;  /* 0x00ff180c060075ea */ /* 0x0007e2000ba0030b */
[----:B------:R3:W-:Y:S01]  /*55f0*/  UTCBAR.2CTA.MULTICAST [UR10], URZ, UR19 ;  /* 0x000000ff0a0073e9 */ /* 0x0007e20008200813 */
[----:B-1----:R-:W-:Y:S01]  /*5600*/  UMOV UR5, UR15 ;  /* 0x0000000f00057c82 */ /* 0x002fe20008000000 */
[----:B------:R-:W-:Y:S05]  /*5610*/  BRA.U UP3, `(.L_x_101) ;  /* 0xfffffffd03607547 */ /* 0x000fea000b83ffff */
.L_x_98:
[----:B------:R-:W-:-:S09]  /*5620*/  UIADD3 UR4, UPT, UPT, UR23, 0x270, URZ ;  /* 0x0000027017047890 */ /* 0x000fd2000fffe0ff */
[----:B------:R2:W-:Y:S01]  /*5630*/  UTCBAR.2CTA.MULTICAST [UR4], URZ, UR30 ;  /* 0x000000ff040073e9 */ /* 0x0005e2000820081e */
[----:B------:R-:W-:Y:S02]  /*5640*/  NOP ;  /* 0x0000000000007918 */ /* 0x000fe40000000000 */
.L_x_97:
[----:B--2---:R-:W-:Y:S01]  /*5650*/  UIADD3 UR4, UPT, UPT, UR22, 0x1, URZ ;  /* 0x0000000116047890 */ /* 0x004fe2000fffe0ff */
[----:B------:R-:W-:-:S03]  /*5660*/  LOP3.LUT R2, R2, 0x1, RZ, 0x3c, !PT ;  /* 0x0000000102027812 */ /* 0x000fc600078e3cff */
[----:B------:R-:W-:-:S04]  /*5670*/  UISETP.NE.AND UP0, UPT, UR4, 0x2, UPT ;  /* 0x000000020400788c */ /* 0x000fc8000bf05270 */
[----:B------:R-:W-:Y:S02]  /*5680*/  USEL UR5, URZ, 0x1, UP0 ;  /* 0x00000001ff057887 */ /* 0x000fe40008000000 */
[----:B------:R-:W-:-:S04]  /*5690*/  USEL UR22, UR4, URZ, UP0 ;  /* 0x000000ff04167287 */ /* 0x000fc80008000000 */
[----:B------:R-:W-:Y:S01]  /*56a0*/  LOP3.LUT R8, R8, UR5, RZ, 0x3c, !PT ;  /* 0x0000000508087c12 */ /* 0x000fe2000f8e3cff */
[----:B------:R-:W-:Y:S07]  /*56b0*/  @P2 BRA `(.L_x_102) ;  /* 0xfffffff800c02947 */ /* 0x000fee000383ffff */
[----:B------:R-:W2:Y:S01]  /*56c0*/  S2UR UR8, SR_CgaCtaId ;  /* 0x00000000000879c3 */ /* 0x000ea20000008800 */
[----:B------:R-:W-:Y:S01]  /*56d0*/  ELECT P0, URZ, PT ;  /* 0x0000000000ff782f */ /* 0x000fe20003800000 */
[----:B------:R-:W-:Y:S01]  /*56e0*/  HFMA2 R0, -RZ, RZ, 0, 5.9604644775390625e-08 ;  /* 0x00000001ff007431 */ /* 0x000fe200000001ff */
[----:B------:R-:W-:-:S05]  /*56f0*/  UMOV UR4, 0x40 ;  /* 0x0000004000047882 */ /* 0x000fca0000000000 */
[----:B------:R-:W-:Y:S01]  /*5700*/  UVIRTCOUNT.DEALLOC.SMPOOL 0x80 ;  /* 0x000000800000784c */ /* 0x000fe20000000000 */
[----:B------:R-:W-:Y:S02]  /*5710*/  UISETP.NE.AND UP0, UPT, UR33, URZ, UPT ;  /* 0x000000ff2100728c */ /* 0x000fe4000bf05270 */
[----:B--2---:R-:W-:-:S09]  /*5720*/  ULEA UR8, UR8, UR4, 0x18 ;  /* 0x0000000408087291 */ /* 0x004fd2000f8ec0ff */
[----:B------:R2:W-:Y:S01]  /*5730*/  @P0 STS.U8 [UR8+0x1c], R0 ;  /* 0x00001c00ff000988 */ /* 0x0005e20008000008 */
[----:B------:R-:W-:Y:S05]  /*5740*/  BRA.U UP0, `(.L_x_103) ;  /* 0x0000000100587547 */ /* 0x000fea000b800000 */
[----:B------:R-:W-:Y:S01]  /*5750*/  UIADD3 UR5, UPT, UPT, UR18, 0x280, URZ ;  /* 0x0000028012057890 */ /* 0x000fe2000fffe0ff */
[----:B------:R-:W-:-:S03]  /*5760*/  SHF.L.U32 R2, R8, 0x1f, RZ ;  /* 0x0000001f08027819 */ /* 0x000fc600000006ff */
[----:B------:R-:W-:-:S09]  /*5770*/  ULEA UR4, UR22, UR5, 0x3 ;  /* 0x0000000516047291 */ /* 0x000fd2000f8e18ff */
[----:B------:R-:W1:Y:S02]  /*5780*/  SYNCS.PHASECHK.TRANS64.TRYWAIT P0, [UR4], R2 ;  /* 0x00000002ff0075a7 */ /* 0x000e640008001104 */
[----:B-1----:R-:W-:Y:S05]  /*5790*/  @!P0 BRA `(.L_x_104) ;  /* 0x0000004800088947 */ /* 0x002fea0003800000 */
.L_x_227:
[----:B------:R-:W-:-:S04]  /*57a0*/  UIADD3 UR4, UPT, UPT, UR22, 0x1, URZ ;  /* 0x0000000116047890 */ /* 0x000fc8000fffe0ff */
[----:B------:R-:W-:-:S04]  /*57b0*/  UISETP.NE.AND UP1, UPT, UR4, 0x2, UPT ;  /* 0x000000020400788c */ /* 0x000fc8000bf25270 */
[----:B---3--:R-:W-:Y:S02]  /*57c0*/  USEL UR6, URZ, 0x1, UP1 ;  /* 0x00000001ff067887 */ /* 0x008fe40008800000 */
[----:B------:R-:W-:-:S04]  /*57d0*/  USEL UR4, UR4, URZ, UP1 ;  /* 0x000000ff04047287 */ /* 0x000fc80008800000 */
[----:B------:R-:W-:Y:S01]  /*57e0*/  ULEA UR4, UR4, UR5, 0x3 ;  /* 0x0000000504047291 */ /* 0x000fe2000f8e18ff */
[----:B-1----:R-:W-:-:S04]  /*57f0*/  LOP3.LUT R2, R8, UR6, RZ, 0x3c, !PT ;  /* 0x0000000608027c12 */ /* 0x002fc8000f8e3cff */
[----:B------:R-:W-:Y:S01]  /*5800*/  SHF.L.U32 R2, R2, 0x1f, RZ ;  /* 0x0000001f02027819 */ /* 0x000fe200000006ff */
[----:B--2---:R-:W-:-:S04]  /*5810*/  IMAD.U32 R0, RZ, RZ, UR4 ;  /* 0x00000004ff007e24 */ /* 0x004fc8000f8e00ff */
[----:B------:R1:W2:Y:S03]  /*5820*/  SYNCS.PHASECHK.TRANS64.TRYWAIT P0, [R0+URZ], R2 ;  /* 0x00000002000075a7 */ /* 0x0002a600080011ff */
[----:B--2---:R-:W-:Y:S05]  /*5830*/  @!P0 NANOSLEEP.SYNCS 0x989680 ;  /* 0x009896800000895d */ /* 0x004fea0003900000 */
[----:B------:R-:W2:Y:S02]  /*5840*/  @!P0 SYNCS.PHASECHK.TRANS64 P0, [R0+URZ], R2 ;  /* 0x00000002000085a7 */ /* 0x000ea400080010ff */
[----:B--2---:R-:W-:Y:S05]  /*5850*/  @P0 BRA `(.L_x_105) ;  /* 0x0000000000200947 */ /* 0x004fea0003800000 */
.L_x_106:
[----:B--2---:R2:W3:Y:S02]  /*5860*/  SYNCS.PHASECHK.TRANS64.TRYWAIT P0, [R0+URZ], R2 ;  /* 0x00000002000075a7 */ /* 0x0044e400080011ff */
[----:B---3--:R-:W-:Y:S05]  /*5870*/  @!P0 NANOSLEEP.SYNCS 0x989680 ;  /* 0x009896800000895d */ /* 0x008fea0003900000 */
[----:B------:R-:W3:Y:S02]  /*5880*/  @!P0 SYNCS.PHASECHK.TRANS64 P0, [R0+URZ], R2 ;  /* 0x00000002000085a7 */ /* 0x000ee400080010ff */
[----:B---3--:R-:W-:Y:S05]  /*5890*/  @!P0 BRA `(.L_x_106) ;  /* 0xfffffffc00f08947 */ /* 0x008fea000383ffff */
[----:B------:R-:W-:Y:S05]  /*58a0*/  BRA `(.L_x_105) ;  /* 0x00000000000c7947 */ /* 0x000fea0003800000 */
.L_x_103:
[----:B------:R-:W-:-:S04]  /*58b0*/  UIADD3 UR4, UPT, UPT, UR18, 0x290, URZ ;  /* 0x0000029012047890 */ /* 0x000fc8000fffe0ff */
[----:B------:R-:W-:-:S09]  /*58c0*/  UPRMT UR4, UR32, 0x654, UR4 ;  /* 0x0000065420047896 */ /* 0x000fd20008000004 */
[----:B------:R-:W-:Y:S03]  /*58d0*/  SYNCS.ARRIVE.TRANS64.RED.A1T0 RZ, [UR4], RZ ;  /* 0x000000ffffff79a7 */ /* 0x000fe60008100404 */
.L_x_105:
[----:B-12---:R-:W-:Y:S01]  /*58e0*/  SHF.L.U32 R2, RZ, 0x1f, RZ ;  /* 0x0000001fff027819 */ /* 0x006fe200000006ff */
[----:B------:R-:W-:Y:S01]  /*58f0*/  UIADD3 UR4, UPT, UPT, UR18, 0x290, URZ ;  /* 0x0000029012047890 */ /* 0x000fe2000fffe0ff */
[----:B------:R-:W-:Y:S02]  /*5900*/  PLOP3.LUT P0, PT, PT, PT, UP0, 0x80, 0x8 ;  /* 0x000000000008781c */ /* 0x000fe40003f0f008 */
[----:B----4-:R-:W1:Y:S02]  /*5910*/  SYNCS.PHASECHK.TRANS64.TRYWAIT P1, [UR18+0x290], R2 ;  /* 0x00029002ff0075a7 */ /* 0x010e640008021112 */
[----:B-1----:R-:W-:Y:S09]  /*5920*/  @!P1 BRA `(.L_x_107) ;  /* 0x0000004400bc9947 */ /* 0x002ff20003800000 */
.L_x_229:
[----:B------:R-:W-:Y:S01]  /*5930*/  @!UP0 UPRMT UR4, UR32, 0x654, UR4 ;  /* 0x0000065420048896 */ /* 0x000fe20008000004 */
[----:B------:R-:W-:Y:S01]  /*5940*/  LOP3.LUT R3, R3, 0xffff, RZ, 0xc0, !PT ;  /* 0x0000ffff03037812 */ /* 0x000fe200078ec0ff */
[----:B-1----:R-:W-:-:S03]  /*5950*/  IMAD.MOV.U32 R2, RZ, RZ, 0xffff ;  /* 0x0000ffffff027424 */ /* 0x002fc600078e00ff */
[----:B------:R-:W-:-:S04]  /*5960*/  SHF.R.U32.HI R3, RZ, 0x5, R3 ;  /* 0x00000005ff037819 */ /* 0x000fc80000011603 */
[----:B------:R-:W-:Y:S01]  /*5970*/  @!P0 SYNCS.ARRIVE.TRANS64.RED.A1T0 RZ, [UR4], RZ ;  /* 0x000000ffffff89a7 */ /* 0x000fe20008100404 */
[----:B------:R-:W-:Y:S01]  /*5980*/  NOP ;  /* 0x0000000000007918 */ /* 0x000fe20000000000 */
[----:B------:R-:W1:Y:S01]  /*5990*/  LDS R0, [UR8+0x14] ;  /* 0x00001408ff007984 */ /* 0x000e620008000800 */
[----:B------:R-:W-:-:S04]  /*59a0*/  SHF.L.U32 R2, R2, R3, RZ ;  /* 0x0000000302027219 */ /* 0x000fc800000006ff */
[----:B-1----:R-:W-:-:S04]  /*59b0*/  LOP3.LUT R0, R0, R2, RZ, 0xc0, !PT ;  /* 0x0000000200007212 */ /* 0x002fc800078ec0ff */
[----:B------:R-:W-:Y:S01]  /*59c0*/  ISETP.NE.AND P0, PT, R0, R2, PT ;  /* 0x000000020000720c */ /* 0x000fe20003f05270 */
[----:B------:R-:W-:-:S05]  /*59d0*/  IMAD.MOV.U32 R0, RZ, RZ, 0x1 ;  /* 0x00000001ff007424 */ /* 0x000fca00078e00ff */
[----:B------:R-:W-:-:S07]  /*59e0*/  SHF.L.U32 R0, R0, R3, RZ ;  /* 0x0000000300007219 */ /* 0x000fce00000006ff */
[----:B------:R-:W-:Y:S05]  /*59f0*/  @P0 BRA `(.L_x_108) ;  /* 0x00000000005c0947 */ /* 0x000fea0003800000 */
[----:B------:R-:W1:Y:S02]  /*5a00*/  LDS R3, [UR8+0x18] ;  /* 0x00001808ff037984 */ /* 0x000e640008000800 */
[----:B-1----:R-:W-:-:S04]  /*5a10*/  LOP3.LUT R3, R3, R0, RZ, 0xc0, !PT ;  /* 0x0000000003037212 */ /* 0x002fc800078ec0ff */
[----:B------:R-:W-:-:S13]  /*5a20*/  ISETP.NE.AND P0, PT, R3, R0, PT ;  /* 0x000000000300720c */ /* 0x000fda0003f05270 */
[----:B------:R-:W-:Y:S05]  /*5a30*/  @P0 BRA `(.L_x_109) ;  /* 0x0000000000400947 */ /* 0x000fea0003800000 */
[----:B------:R-:W-:Y:S01]  /*5a40*/  R2UR UR4, R2 ;  /* 0x00000000020472ca */ /* 0x000fe200000e0000 */
[----:B------:R-:W1:Y:S01]  /*5a50*/  S2R R3, SR_LANEID ;  /* 0x0000000000037919 */ /* 0x000e620000000000 */
[----:B------:R-:W-:-:S04]  /*5a60*/  LOP3.LUT R0, RZ, R0, RZ, 0x33, !PT ;  /* 0x00000000ff007212 */ /* 0x000fc800078e33ff */
[----:B---3--:R-:W2:Y:S07]  /*5a70*/  REDUX UR6, R0 ;  /* 0x00000000000673c4 */ /* 0x008eae0000000000 */
[----:B------:R-:W-:-:S03]  /*5a80*/  ULOP3.LUT UR5, URZ, UR4, URZ, 0x33, !UPT ;  /* 0x00000004ff057292 */ /* 0x000fc6000f8e33ff */
[----:B------:R-:W-:Y:S02]  /*5a90*/  VOTEU.ANY UR4, UPT, PT ;  /* 0x0000000000047886 */ /* 0x000fe400038e0100 */
[----:B------:R-:W-:Y:S01]  /*5aa0*/  UFLO.U32 UR4, UR4 ;  /* 0x00000004000472bd */ /* 0x000fe200080e0000 */
[----:B------:R-:W-:-:S04]  /*5ab0*/  IMAD.U32 R2, RZ, RZ, UR5 ;  /* 0x00000005ff027e24 */ /* 0x000fc8000f8e00ff */
[----:B------:R-:W3:Y:S02]  /*5ac0*/  REDUX UR7, R2 ;  /* 0x00000000020773c4 */ /* 0x000ee40000000000 */
[----:B------:R4:W-:Y:S01]  /*5ad0*/  UTCATOMSWS.AND URZ, UR5 ;  /* 0x0000000500ff79e3 */ /* 0x0009e20008000000 */
[----:B--2---:R-:W-:Y:S01]  /*5ae0*/  IMAD.U32 R0, RZ, RZ, UR6 ;  /* 0x00000006ff007e24 */ /* 0x004fe2000f8e00ff */
[----:B-1----:R-:W-:Y:S01]  /*5af0*/  ISETP.EQ.U32.AND P0, PT, R3, UR4, PT ;  /* 0x0000000403007c0c */ /* 0x002fe2000bf02070 */
[----:B---3--:R-:W-:-:S12]  /*5b00*/  IMAD.U32 R2, RZ, RZ, UR7 ;  /* 0x00000007ff027e24 */ /* 0x008fd8000f8e00ff */
[----:B------:R4:W-:Y:S04]  /*5b10*/  @P0 ATOMS.AND RZ, [UR8+0x14], R2 ;  /* 0x00001402ffff098c */ /* 0x0009e8000a800008 */
[----:B------:R4:W-:Y:S01]  /*5b20*/  @P0 ATOMS.AND RZ, [UR8+0x18], R0 ;  /* 0x00001800ffff098c */ /* 0x0009e2000a800008 */
[----:B------:R-:W-:Y:S05]  /*5b30*/  BRA `(.L_x_110) ;  /* 0x0000000000147947 */ /* 0x000fea0003800000 */
.L_x_109:
[----:B------:R-:W-:Y:S02]  /*5b40*/  MOV R2, 0x5b60 ;  /* 0x00005b6000027802 */ /* 0x000fe40000000f00 */
[----:B---3-5:R-:W-:Y:S05]  /*5b50*/  CALL.REL.NOINC `($__internal_0_$__cuda_sm10x_tcgen05_guardrail_trap_col_being_dealloced_not_returned_by_alloc) ;  /* 0x0000004400d47944 */ /* 0x028fea0003c00000 */
[----:B------:R-:W-:Y:S05]  /*5b60*/  BRA `(.L_x_110) ;  /* 0x0000000000087947 */ /* 0x000fea0003800000 */
.L_x_108:
[----:B------:R-:W-:Y:S02]  /*5b70*/  MOV R2, 0x5b90 ;  /* 0x00005b9000027802 */ /* 0x000fe40000000f00 */
[----:B---3-5:R-:W-:Y:S05]  /*5b80*/  CALL.REL.NOINC `($__internal_2_$__cuda_sm10x_tcgen05_guardrail_trap_unallocated_columns_being_dealloced) ;  /* 0x0000004400e07944 */ /* 0x028fea0003c00000 */
.L_x_110:
[----:B------:R-:W-:Y:S01]  /*5b90*/  NOP ;  /* 0x0000000000007918 */ /* 0x000fe20000000000 */
[----:B----4-:R-:W-:Y:S05]  /*5ba0*/  EXIT ;  /* 0x000000000000794d */ /* 0x010fea0003800000 */
.L_x_82:
[----:B------:R-:W2:Y:S01]  /*5bb0*/  LDCU UR5, c[0x0][0x384] ;  /* 0x00007080ff0577ac */ /* 0x000ea20008000800 */
[----:B------:R-:W-:Y:S02]  /*5bc0*/  UISETP.NE.OR UP0, UPT, UR18, 0x3, !UP3 ;  /* 0x000000031200788c */ /* 0x000fe4000df05670 */
[----:B--2---:R-:W-:-:S07]  /*5bd0*/  UIADD3 UR5, UPT, UPT, UR5, 0x3f, URZ ;  /* 0x0000003f05057890 */ /* 0x004fce000fffe0ff */
[----:B------:R-:W-:Y:S05]  /*5be0*/  BRA.U UP0, `(.L_x_111) ;  /* 0x0000001100187547 */ /* 0x000fea000b800000 */
[----:B------:R-:W-:Y:S01]  /*5bf0*/  USHF.R.S32.HI UR4, URZ, 0x1f, UR5 ;  /* 0x0000001fff047899 */ /* 0x000fe20008011405 */
[----:B------:R-:W2:Y:S01]  /*5c00*/  S2UR UR14, SR_CgaCtaId ;  /* 0x00000000000e79c3 */ /* 0x000ea20000008800 */
[----:B------:R-:W3:Y:S01]  /*5c10*/  LDCU UR41, c[0x0][0x370] ;  /* 0x00006e00ff2977ac */ /* 0x000ee20008000800 */
[----:B------:R-:W-:Y:S02]  /*5c20*/  IMAD.MOV.U32 R9, RZ, RZ, 0x1 ;  /* 0x00000001ff097424 */ /* 0x000fe400078e00ff */
[----:B------:R-:W-:Y:S01]  /*5c30*/  IMAD.MOV.U32 R8, RZ, RZ, RZ ;  /* 0x000000ffff087224 */ /* 0x000fe200078e00ff */
[----:B------:R-:W-:Y:S01]  /*5c40*/  ULEA.HI UR4, UR4, UR5, URZ, 0x6 ;  /* 0x0000000504047291 */ /* 0x000fe2000f8f30ff */
[----:B------:R-:W3:Y:S03]  /*5c50*/  LDCU.128 UR32, c[0x0][0xb10] ;  /* 0x00016200ff2077ac */ /* 0x000ee60008000c00 */
[----:B------:R-:W-:Y:S01]  /*5c60*/  USHF.R.S32.HI UR27, URZ, 0x6, UR4 ;  /* 0x00000006ff1b7899 */ /* 0x000fe20008011404 */
[----:B------:R-:W4:Y:S05]  /*5c70*/  LDCU UR40, c[0x0][0x374] ;  /* 0x00006e80ff2877ac */ /* 0x000f2a0008000800 */
[----:B------:R-:W-:Y:S01]  /*5c80*/  IMAD.U32 R2, RZ, RZ, UR27 ;  /* 0x0000001bff027e24 */ /* 0x000fe2000f8e00ff */
[----:B------:R-:W1:Y:S04]  /*5c90*/  LDCU.64 UR4, c[0x0][0x888] ;  /* 0x00011100ff0477ac */ /* 0x000e680008000a00 */
[----:B------:R-:W-:Y:S01]  /*5ca0*/  IABS R0, R2 ;  /* 0x0000000200007213 */ /* 0x000fe20000000000 */
[----:B------:R-:W2:Y:S03]  /*5cb0*/  LDCU.64 UR8, c[0x0][0x348] ;  /* 0x00006900ff0877ac */ /* 0x000ea60008000a00 */
[----:B------:R-:W-:Y:S01]  /*5cc0*/  R2UR UR29, R0 ;  /* 0x00000000001d72ca */ /* 0x000fe200000e0000 */
[----:B------:R-:W2:Y:S01]  /*5cd0*/  LDCU.64 UR30, c[0x0][0x890] ;  /* 0x00011200ff1e77ac */ /* 0x000ea20008000a00 */
[----:B------:R-:W2:Y:S01]  /*5ce0*/  LDCU UR15, c[0x0][0xb0c] ;  /* 0x00016180ff0f77ac */ /* 0x000ea20008000800 */
[----:B------:R-:W2:Y:S10]  /*5cf0*/  LDCU UR50, c[0x0][0xb20] ;  /* 0x00016400ff3277ac */ /* 0x000eb40008000800 */
[----:B------:R-:W4:Y:S01]  /*5d00*/  I2F.RP R0, UR29 ;  /* 0x0000001d00007d06 */ /* 0x000f220008209400 */
[----:B-1----:R-:W-:Y:S01]  /*5d10*/  UISETP.NE.U32.AND UP0, UPT, UR4, URZ, UPT ;  /* 0x000000ff0400728c */ /* 0x002fe2000bf05070 */
[----:B------:R-:W1:Y:S01]  /*5d20*/  LDCU UR4, c[0x0][0xb30] ;  /* 0x00016600ff0477ac */ /* 0x000e620008000800 */
[----:B------:R-:W1:Y:S02]  /*5d30*/  LDCU UR38, c[0x0][0x388] ;  /* 0x00007100ff2677ac */ /* 0x000e640008000800 */
[----:B------:R-:W-:Y:S01]  /*5d40*/  UISETP.NE.AND.EX UP5, UPT, UR5, URZ, UPT, UP0 ;  /* 0x000000ff0500728c */ /* 0x000fe2000bfa5300 */
[----:B------:R-:W-:Y:S01]  /*5d50*/  UMOV UR24, 0x400 ;  /* 0x0000040000187882 */ /* 0x000fe20000000000 */
[----:B---3--:R-:W-:Y:S01]  /*5d60*/  UIMAD.WIDE.U32 UR10, UR41, UR32, URZ ;  /* 0x00000020290a72a5 */ /* 0x008fe2000f8e00ff */
[----:B----4-:R-:W3:Y:S01]  /*5d70*/  MUFU.RCP R0, R0 ;  /* 0x0000000000007308 */ /* 0x010ee20000001000 */
[----:B------:R-:W-:Y:S01]  /*5d80*/  UIMAD.WIDE.U32 UR12, UR40, UR35, URZ ;  /* 0x00000023280c72a5 */ /* 0x000fe2000f8e00ff */
[----:B------:R-:W-:Y:S01]  /*5d90*/  UMOV UR6, URZ ;  /* 0x000000ff00067c82 */ /* 0x000fe20008000000 */
[----:B------:R-:W-:-:S02]  /*5da0*/  UISETP.NE.AND UP0, UPT, UR39, 0x1, UPT ;  /* 0x000000012700788c */ /* 0x000fc4000bf05270 */
[----:B--2---:R-:W-:Y:S02]  /*5db0*/  ULEA UR24, UR14, UR24, 0x18 ;  /* 0x000000180e187291 */ /* 0x004fe4000f8ec0ff */
[----:B------:R-:W-:Y:S02]  /*5dc0*/  UIADD3 UR36, UP0, UPT, UR8, 0x580, URZ ;  /* 0x0000058008247890 */ /* 0x000fe4000ff1e0ff */
[----:B------:R-:W-:Y:S02]  /*5dd0*/  UISETP.NE.U32.AND UP6, UPT, UR30, URZ, UPT ;  /* 0x000000ff1e00728c */ /* 0x000fe4000bfc5070 */
[----:B------:R-:W-:Y:S02]  /*5de0*/  UIADD3 UR48, UPT, UPT, UR24, 0x240, URZ ;  /* 0x0000024018307890 */ /* 0x000fe4000fffe0ff */
[----:B------:R-:W-:Y:S02]  /*5df0*/  UIADD3 UR42, UPT, UPT, UR24, 0x268, URZ ;  /* 0x00000268182a7890 */ /* 0x000fe4000fffe0ff */
[----:B------:R-:W-:Y:S01]  /*5e00*/  UIADD3.X UR37, UPT, UPT, URZ, UR9, URZ, UP0, !UPT ;  /* 0x00000009ff257290 */ /* 0x000fe200087fe4ff */
[----:B---3--:R-:W-:Y:S01]  /*5e10*/  VIADD R0, R0, 0xffffffe ;  /* 0x0ffffffe00007836 */ /* 0x008fe20000000000 */
[----:B------:R-:W-:Y:S01]  /*5e20*/  UISETP.NE.AND UP0, UPT, UR15, 0x1, UPT ;  /* 0x000000010f00788c */ /* 0x000fe2000bf05270 */
[----:B------:R-:W-:Y:S01]  /*5e30*/  UMOV UR10, UR11 ;  /* 0x0000000b000a7c82 */ /* 0x000fe20008000000 */
[----:B------:R-:W-:Y:S01]  /*5e40*/  UMOV UR44, UR13 ;  /* 0x0000000d002c7c82 */ /* 0x000fe20008000000 */
[----:B------:R-:W-:-:S02]  /*5e50*/  UISETP.GE.AND UP2, UPT, UR39, 0x1, UPT ;  /* 0x000000012700788c */ /* 0x000fc4000bf46270 */
[----:B------:R-:W2:Y:S01]  /*5e60*/  F2I.FTZ.U32.TRUNC.NTZ R0, R0 ;  /* 0x0000000000007305 */ /* 0x000ea2000021f000 */
[----:B------:R-:W-:Y:S02]  /*5e70*/  UISETP.NE.AND UP0, UPT, UR34, 0x1, UPT ;  /* 0x000000012200788c */ /* 0x000fe4000bf05270 */
[----:B------:R-:W-:Y:S01]  /*5e80*/  UPLOP3.LUT UP4, UPT, UPT, UPT, UPT, 0x40, 0x4 ;  /* 0x000000000004789c */ /* 0x000fe20003f8e870 */
[----:B------:R-:W3:Y:S01]  /*5e90*/  LDCU.64 UR16, c[0x0][0xb28] ;  /* 0x00016500ff1077ac */ /* 0x000ee20008000a00 */
[----:B------:R-:W-:Y:S02]  /*5ea0*/  UISETP.NE.AND.EX UP6, UPT, UR31, URZ, UPT, UP6 ;  /* 0x000000ff1f00728c */ /* 0x000fe4000bfc5360 */
[----:B------:R-:W-:Y:S02]  /*5eb0*/  UIADD3 UR8, UPT, UPT, UR24, 0x400, URZ ;  /* 0x0000040018087890 */ /* 0x000fe4000fffe0ff */
[----:B------:R-:W-:Y:S01]  /*5ec0*/  UIADD3 UR9, UPT, UPT, UR24, 0x240, URZ ;  /* 0x0000024018097890 */ /* 0x000fe2000fffe0ff */
[----:B--2---:R-:W-:Y:S01]  /*5ed0*/  R2UR UR7, R0 ;  /* 0x00000000000772ca */ /* 0x004fe200000e0000 */
[----:B------:R-:W-:Y:S01]  /*5ee0*/  UPRMT UR48, UR14, 0x654, UR48 ;  /* 0x000006540e307896 */ /* 0x000fe20008000030 */
[----:B------:R-:W-:Y:S01]  /*5ef0*/  IABS R0, R2 ;  /* 0x0000000200007213 */ /* 0x000fe20000000000 */
[----:B------:R-:W-:-:S02]  /*5f00*/  UPRMT UR42, URZ, 0x654, UR42 ;  /* 0x00000654ff2a7896 */ /* 0x000fc4000800002a */
[----:B------:R-:W-:Y:S02]  /*5f10*/  USHF.R.U32.HI UR45, URZ, UR33, UR10 ;  /* 0x00000021ff2d7299 */ /* 0x000fe4000801160a */
[----:B------:R-:W-:Y:S01]  /*5f20*/  IMAD.MOV R0, RZ, RZ, -R0 ;  /* 0x000000ffff007224 */ /* 0x000fe200078e0a00 */
[----:B------:R-:W-:Y:S02]  /*5f30*/  USHF.R.U32.HI UR44, URZ, UR50, UR44 ;  /* 0x00000032ff2c7299 */ /* 0x000fe4000801162c */
[----:B-1----:R-:W-:Y:S02]  /*5f40*/  UISETP.NE.AND UP3, UPT, UR4, 0x1, UPT ;  /* 0x000000010400788c */ /* 0x002fe4000bf65270 */
[----:B------:R-:W-:Y:S01]  /*5f50*/  R2UR UR46, R0 ;  /* 0x00000000002e72ca */ /* 0x000fe200000e0000 */
[----:B------:R-:W-:Y:S02]  /*5f60*/  UIADD3 UR5, UPT, UPT, URZ, -UR7, URZ ;  /* 0x80000007ff057290 */ /* 0x000fe4000fffe0ff */
[----:B------:R-:W-:-:S02]  /*5f70*/  UISETP.NE.AND UP2, UPT, UR38, URZ, UPT ;  /* 0x000000ff2600728c */ /* 0x000fc4000bf45270 */
[----:B------:R-:W-:Y:S02]  /*5f80*/  UIMAD UR5, UR5, UR29, URZ ;  /* 0x0000001d050572a4 */ /* 0x000fe4000f8e02ff */
[----:B------:R-:W-:Y:S02]  /*5f90*/  UISETP.NE.AND UP0, UPT, UR27, URZ, UPT ;  /* 0x000000ff1b00728c */ /* 0x000fe4000bf05270 */
[----:B------:R-:W-:-:S07]  /*5fa0*/  UIMAD.WIDE.U32 UR6, UR7, UR5, UR6 ;  /* 0x00000005070672a5 */ /* 0x000fce000f8e0006 */
[----:B---3--:R-:W-:-:S05]  /*5fb0*/  UMOV UR43, UR7 ;  /* 0x00000007002b7c82 */ /* 0x008fca0008000000 */
.L_x_121:
[----:B-1----:R-:W-:Y:S04]  /*5fc0*/  SHF.L.U32 R2, R8, 0x1f, RZ ;  /* 0x0000001f08027819 */ /* 0x002fe800000006ff */
[----:B------:R-:W1:Y:S02]  /*5fd0*/  SYNCS.PHASECHK.TRANS64.TRYWAIT P0, [UR24+0x260], R2 ;  /* 0x00026002ff0075a7 */ /* 0x000e640008001118 */
[----:B-1----:R-:W-:Y:S05]  /*5fe0*/  @!P0 BRA `(.L_x_112) ;  /* 0x0000004000248947 */ /* 0x002fea0003800000 */
.L_x_231:
[----:B------:R-:W2:Y:S01]  /*5ff0*/  LDS.128 R4, [UR24+0x2a0] ;  /* 0x0002a018ff047984 */ /* 0x000ea20008000c00 */
[----:B------:R-:W-:Y:S01]  /*6000*/  UISETP.GE.AND UP0, UPT, UR39, 0x1, UPT ;  /* 0x000000012700788c */ /* 0x000fe2000bf06270 */
[----:B------:R-:W-:Y:S01]  /*6010*/  @!PT LDS RZ, [RZ] ;  /* 0x00000000fffff984 */ /* 0x000fe20000000800 */
[----:B------:R-:W-:Y:S01]  /*6020*/  @!PT LDS RZ, [RZ] ;  /* 0x00000000fffff984 */ /* 0x000fe20000000800 */
[----:B------:R-:W-:Y:S01]  /*6030*/  @!PT LDS RZ, [RZ] ;  /* 0x00000000fffff984 */ /* 0x000fe20000000800 */
[----:B------:R-:W-:Y:S01]  /*6040*/  @!PT LDS RZ, [RZ] ;  /* 0x00000000fffff984 */ /* 0x000fe20000000800 */
[----:B------:R3:W-:Y:S06]  /*6050*/  MEMBAR.ALL.CTA ;  /* 0x0000000000007992 */ /* 0x0007ec0000008000 */
[----:B---3--:R-:W3:Y:S02]  /*6060*/  FENCE.VIEW.ASYNC.S ;  /* 0x00000000000073c6 */ /* 0x008ee40000000000 */
[----:B---3--:R-:W-:Y:S01]  /*6070*/  SYNCS.ARRIVE.TRANS64.RED.A1T0 RZ, [UR42], RZ ;  /* 0x000000ffffff79a7 */ /* 0x008fe2000810042a */
[----:B--2---:R-:W-:Y:S11]  /*6080*/  LOP3.LUT P0, RZ, R6, 0x1, RZ, 0xc0, !PT ;  /* 0x0000000106ff7812 */ /* 0x004ff6000780c0ff */
[----:B------:R-:W-:Y:S02]  /*6090*/  @!UPT UIADD3 URZ, UPT, UPT, URZ, URZ, URZ ;  /* 0x000000fffffff290 */ /* 0x000fe4000fffe0ff */
[----:B------:R-:W-:Y:S01]  /*60a0*/  VOTEU.ANY UP2, P0 ;  /* 0x0000000000ff7886 */ /* 0x000fe20000040100 */
[----:B------:R-:W-:Y:S11]  /*60b0*/  PLOP3.LUT P1, PT, PT, PT, UP2, 0x80, 0x8 ;  /* 0x000000000008781c */ /* 0x000ff60003f2f028 */
[----:B------:R-:W-:Y:S02]  /*60c0*/  @!UPT UIADD3 URZ, UPT, UPT, URZ, URZ, URZ ;  /* 0x000000fffffff290 */ /* 0x000fe4000fffe0ff */
[----:B-1----:R-:W-:Y:S02]  /*60d0*/  @P1 MOV R2, R4 ;  /* 0x0000000400021202 */ /* 0x002fe40000000f00 */
[----:B------:R-:W-:Y:S02]  /*60e0*/  @P1 LOP3.LUT R0, R5, 0xffff, RZ, 0xc0, !PT ;  /* 0x0000ffff05001812 */ /* 0x000fe400078ec0ff */
[----:B------:R-:W-:Y:S02]  /*60f0*/  @P1 R2UR UR5, R2 ;  /* 0x00000000020512ca */ /* 0x000fe400000e0000 */
[----:B------:R-:W-:Y:S11]  /*6100*/  @P1 R2UR UR4, R0 ;  /* 0x00000000000412ca */ /* 0x000ff600000e0000 */
[----:B------:R-:W-:Y:S02]  /*6110*/  @UP2 UMOV UR14, UR5 ;  /* 0x00000005000e2c82 */ /* 0x000fe40008000000 */
[----:B------:R-:W-:Y:S01]  /*6120*/  @UP2 UMOV UR7, UR4 ;  /* 0x0000000400072c82 */ /* 0x000fe20008000000 */
[----:B------:R-:W-:Y:S05]  /*6130*/  BRA.U !UP0, `(.L_x_113) ;  /* 0x0000000108c07547 */ /* 0x000fea000b800000 */
[----:B------:R-:W-:Y:S02]  /*6140*/  UIMAD.WIDE.U32 UR12, UR7, UR35, URZ ;  /* 0x00000023070c72a5 */ /* 0x000fe4000f8e00ff */
[----:B------:R-:W-:Y:S02]  /*6150*/  UP2UR UR25, UPR, URZ, 0x4 ;  /* 0x00000004ff197883 */ /* 0x000fe40008000000 */
[----:B------:R-:W-:Y:S02]  /*6160*/  UISETP.NE.AND UP2, UPT, UR34, 0x1, UPT ;  /* 0x000000012200788c */ /* 0x000fe4000bf45270 */
[----:B------:R-:W-:Y:S02]  /*6170*/  UIMAD.WIDE.U32 UR18, UR14, UR32, URZ ;  /* 0x000000200e1272a5 */ /* 0x000fe4000f8e00ff */
[----:B------:R-:W-:Y:S02]  /*6180*/  USEL UR4, UR40, UR44, !UP2 ;  /* 0x0000002c28047287 */ /* 0x000fe4000d000000 */
[----:B------:R-:W-:Y:S02]  /*6190*/  UISETP.NE.AND UP0, UPT, UR15, 0x1, UPT ;  /* 0x000000010f00788c */ /* 0x000fe4000bf05270 */
[----:B------:R-:W-:Y:S02]  /*61a0*/  UP2UR UR28, UPR, URZ, 0x2 ;  /* 0x00000002ff1c7883 */ /* 0x000fe40008000000 */
[----:B------:R-:W-:Y:S02]  /*61b0*/  UISETP.NE.AND UP1, UPT, UR39, 0x1, UPT ;  /* 0x000000012700788c */ /* 0x000fe4000bf25270 */
[----:B------:R-:W-:Y:S02]  /*61c0*/  UIMAD.WIDE.U32 UR20, UR4, UR16, URZ ;  /* 0x00000010041472a5 */ /* 0x000fe4000f8e00ff */
[----:B------:R-:W-:Y:S01]  /*61d0*/  USEL UR10, UR41, UR45, !UP0 ;  /* 0x0000002d290a7287 */ /* 0x000fe2000c000000 */
[----:B------:R-:W-:Y:S02]  /*61e0*/  UMOV UR5, UR13 ;  /* 0x0000000d00057c82 */ /* 0x000fe40008000000 */
[----:B------:R-:W-:Y:S02]  /*61f0*/  USHF.R.U32.HI UR6, URZ, UR50, UR5 ;  /* 0x00000032ff067299 */ /* 0x000fe40008011605 */
[----:B------:R-:W-:Y:S02]  /*6200*/  UIMAD.WIDE.U32 UR22, UR10, UR16, URZ ;  /* 0x000000100a1672a5 */ /* 0x000fe4000f8e00ff */
[----:B------:R-:W-:Y:S02]  /*6210*/  USEL UR6, UR7, UR6, !UP2 ;  /* 0x0000000607067287 */ /* 0x000fe4000d000000 */
[----:B------:R-:W-:Y:S02]  /*6220*/  UISETP.NE.AND UP2, UPT, UR25, URZ, UPT ;  /* 0x000000ff1900728c */ /* 0x000fe4000bf45270 */
[----:B------:R-:W-:Y:S01]  /*6230*/  UIMAD.WIDE.U32 UR12, UR6, UR16, URZ ;  /* 0x00000010060c72a5 */ /* 0x000fe2000f8e00ff */
[----:B------:R-:W-:Y:S02]  /*6240*/  UMOV UR5, UR19 ;  /* 0x0000001300057c82 */ /* 0x000fe40008000000 */
[----:B------:R-:W-:Y:S03]  /*6250*/  USHF.R.U32.HI UR11, URZ, UR33, UR5 ;  /* 0x00000021ff0b7299 */ /* 0x000fe60008011605 */
[----:B------:R-:W-:Y:S02]  /*6260*/  UMOV UR5, UR21 ;  /* 0x0000001500057c82 */ /* 0x000fe40008000000 */
[----:B------:R-:W-:Y:S03]  /*6270*/  @UP1 USHF.R.U32.HI UR4, URZ, UR17, UR5 ;  /* 0x00000011ff041299 */ /* 0x000fe60008011605 */
[----:B------:R-:W-:Y:S01]  /*6280*/  UMOV UR5, UR23 ;  /* 0x0000001700057c82 */ /* 0x000fe20008000000 */
[----:B------:R-:W-:Y:S02]  /*6290*/  UIMAD UR4, UR39, UR4, URZ ;  /* 0x00000004270472a4 */ /* 0x000fe4000f8e02ff */
[----:B------:R-:W-:Y:S02]  /*62a0*/  @UP1 USHF.R.U32.HI UR10, URZ, UR17, UR5 ;  /* 0x00000011ff0a1299 */ /* 0x000fe40008011605 */
[----:B------:R-:W-:Y:S02]  /*62b0*/  USEL UR5, UR14, UR11, !UP0 ;  /* 0x0000000b0e057287 */ /* 0x000fe4000c000000 */
[----:B------:R-:W-:Y:S02]  /*62c0*/  UIMAD UR11, UR39, UR10, URZ ;  /* 0x0000000a270b72a4 */ /* 0x000fe4000f8e02ff */
[----:B------:R-:W-:Y:S03]  /*62d0*/  UISETP.GE.AND UP0, UPT, UR6, UR4, UPT ;  /* 0x000000040600728c */ /* 0x000fe6000bf06270 */
[----:B------:R-:W-:Y:S01]  /*62e0*/  UMOV UR4, UR13 ;  /* 0x0000000d00047c82 */ /* 0x000fe20008000000 */
[----:B------:R-:W-:Y:S02]  /*62f0*/  UISETP.GE.OR UP0, UPT, UR5, UR11, UP0 ;  /* 0x0000000b0500728c */ /* 0x000fe40008706670 */
[----:B------:R-:W-:Y:S02]  /*6300*/  USHF.R.U32.HI UR4, URZ, UR17, UR4 ;  /* 0x00000011ff047299 */ /* 0x000fe40008011604 */
[----:B------:R-:W-:Y:S02]  /*6310*/  UIMAD.WIDE.U32 UR12, UR5, UR16, URZ ;  /* 0x00000010050c72a5 */ /* 0x000fe4000f8e00ff */
[----:B------:R-:W-:Y:S04]  /*6320*/  USEL UR18, UR6, UR4, !UP1 ;  /* 0x0000000406127287 */ /* 0x000fe8000c800000 */
[----:B------:R-:W-:Y:S01]  /*6330*/  UIADD3 UR11, UPT, UPT, -UR18, URZ, URZ ;  /* 0x000000ff120b7290 */ /* 0x000fe2000fffe1ff */
[----:B------:R-:W-:Y:S02]  /*6340*/  @!UP0 UMOV UR4, UR13 ;  /* 0x0000000d00048c82 */ /* 0x000fe40008000000 */
[----:B------:R-:W-:Y:S02]  /*6350*/  @!UP0 USHF.R.U32.HI UR4, URZ, UR17, UR4 ;  /* 0x00000011ff048299 */ /* 0x000fe40008011604 */
[----:B------:R-:W-:Y:S02]  /*6360*/  UIMAD UR11, UR39, UR11, UR6 ;  /* 0x0000000b270b72a4 */ /* 0x000fe4000f8e0206 */
[----:B------:R-:W-:Y:S02]  /*6370*/  @!UP0 USEL UR4, UR5, UR4, !UP1 ;  /* 0x0000000405048287 */ /* 0x000fe4000c800000 */
[----:B------:R-:W-:Y:S02]  /*6380*/  UISETP.NE.AND UP1, UPT, UR28, URZ, UPT ;  /* 0x000000ff1c00728c */ /* 0x000fe4000bf25270 */
[----:B------:R-:W-:Y:S02]  /*6390*/  @!UP0 UIMAD UR11, UR10, UR11, UR4 ;  /* 0x0000000b0a0b82a4 */ /* 0x000fe4000f8e0204 */
[----:B------:R-:W-:Y:S02]  /*63a0*/  @!UP0 UIADD3 UR12, UPT, UPT, UR18, -UR4, URZ ;  /* 0x80000004120c8290 */ /* 0x000fe4000fffe0ff */
[----:B------:R-:W-:Y:S02]  /*63b0*/  UIADD3 UR4, UPT, UPT, -UR5, URZ, URZ ;  /* 0x000000ff05047290 */ /* 0x000fe4000fffe1ff */
[----:B------:R-:W-:Y:S02]  /*63c0*/  UIADD3 UR10, UPT, UPT, -UR6, URZ, URZ ;  /* 0x000000ff060a7290 */ /* 0x000fe4000fffe1ff */
[----:B------:R-:W-:Y:S02]  /*63d0*/  @!UP0 UIMAD UR6, UR12, UR39, UR5 ;  /* 0x000000270c0682a4 */ /* 0x000fe4000f8e0205 */
[----:B------:R-:W-:Y:S02]  /*63e0*/  UIMAD UR14, UR15, UR4, UR14 ;  /* 0x000000040f0e72a4 */ /* 0x000fe4000f8e020e */
[----:B------:R-:W-:Y:S01]  /*63f0*/  UIMAD UR7, UR34, UR10, UR7 ;  /* 0x0000000a220772a4 */ /* 0x000fe2000f8e0207 */
[----:B------:R-:W-:Y:S02]  /*6400*/  @!UP0 UMOV UR5, UR11 ;  /* 0x0000000b00058c82 */ /* 0x000fe40008000000 */
[----:B------:R-:W-:Y:S02]  /*6410*/  UIMAD UR14, UR5, UR15, UR14 ;  /* 0x0000000f050e72a4 */ /* 0x000fe4000f8e020e */
[----:B------:R-:W-:Y:S11]  /*6420*/  UIMAD UR7, UR6, UR34, UR7 ;  /* 0x00000022060772a4 */ /* 0x000ff6000f8e0207 */
[----:B------:R-:W-:Y:S01]  /*6430*/  @!UPT UIADD3 URZ, UPT, UPT, URZ, URZ, URZ ;  /* 0x000000fffffff290 */ /* 0x000fe2000fffe0ff */
.L_x_113:
[----:B------:R-:W1:Y:S01]  /*6440*/  @!UP3 LDCU.128 UR20, c[0x0][0xb10] ;  /* 0x00016200ff14b7ac */ /* 0x000e620008000c00 */
[----:B------:R-:W-:Y:S04]  /*6450*/  MOV R0, UR26 ;  /* 0x0000001a00007c02 */ /* 0x000fe80008000f00 */
[----:B------:R-:W-:Y:S01]  /*6460*/  IABS R0, R0 ;  /* 0x0000000000007213 */ /* 0x000fe20000000000 */
[----:B------:R-:W2:Y:S01]  /*6470*/  @!UP3 LDCU UR5, c[0x0][0xb0c] ;  /* 0x00016180ff05b7ac */ /* 0x000ea20008000800 */
[----:B-1----:R-:W-:Y:S07]  /*6480*/  UIMAD.WIDE.U32 UR10, UR14, UR20, URZ ;  /* 0x000000140e0a72a5 */ /* 0x002fee000f8e00ff */
[----:B------:R-:W-:Y:S01]  /*6490*/  @!UP3 UMOV UR4, UR11 ;  /* 0x0000000b0004bc82 */ /* 0x000fe20008000000 */
[----:B--2---:R-:W-:Y:S02]  /*64a0*/  @!UP3 UISETP.NE.AND UP0, UPT, UR5, 0x1, UPT ;  /* 0x000000010500b88c */ /* 0x004fe4000bf05270 */
[----:B------:R-:W-:Y:S02]  /*64b0*/  @!UP3 USHF.R.U32.HI UR4, URZ, UR21, UR4 ;  /* 0x00000015ff04b299 */ /* 0x000fe40008011604 */
[----:B------:R-:W-:Y:S02]  /*64c0*/  UIMAD.WIDE.U32 UR10, UR7, UR23, URZ ;  /* 0x00000017070a72a5 */ /* 0x000fe4000f8e00ff */
[----:B------:R-:W-:Y:S02]  /*64d0*/  @!UP3 USEL UR12, UR14, UR4, !UP0 ;  /* 0x000000040e0cb287 */ /* 0x000fe4000c000000 */
[----:B------:R-:W-:Y:S03]  /*64e0*/  @!UP3 UISETP.NE.AND UP0, UPT, UR22, 0x1, UPT ;  /* 0x000000011600b88c */ /* 0x000fe6000bf05270 */
[----:B------:R-:W-:Y:S02]  /*64f0*/  @!UP3 UMOV UR6, UR11 ;  /* 0x0000000b0006bc82 */ /* 0x000fe40008000000 */
[----:B------:R-:W1:Y:S02]  /*6500*/  @!UP3 LDCU UR4, c[0x0][0xb20] ;  /* 0x00016400ff04b7ac */ /* 0x000e640008000800 */
[----:B-1----:R-:W-:Y:S04]  /*6510*/  @!UP3 USHF.R.U32.HI UR6, URZ, UR4, UR6 ;  /* 0x00000004ff06b299 */ /* 0x002fe80008011606 */
[----:B------:R-:W-:Y:S04]  /*6520*/  @!UP3 USEL UR6, UR7, UR6, !UP0 ;  /* 0x000000060706b287 */ /* 0x000fe8000c000000 */
[----:B------:R-:W-:Y:S02]  /*6530*/  @!UP3 UIADD3 UR4, UPT, UPT, -UR12, UR6, URZ ;  /* 0x000000060c04b290 */ /* 0x000fe4000fffe1ff */
[----:B------:R-:W-:Y:S02]  /*6540*/  @!UP3 UIADD3 UR6, UPT, UPT, UR12, -UR6, URZ ;  /* 0x800000060c06b290 */ /* 0x000fe4000fffe0ff */
[----:B------:R-:W-:Y:S02]  /*6550*/  @!UP3 UIMAD UR14, UR4, UR5, UR14 ;  /* 0x00000005040eb2a4 */ /* 0x000fe4000f8e020e */
[----:B------:R-:W-:Y:S01]  /*6560*/  @!UP3 UIMAD UR7, UR6, UR22, UR7 ;  /* 0x000000160607b2a4 */ /* 0x000fe2000f8e0207 */
[----:B------:R-:W-:Y:S11]  /*6570*/  BRA.U UP4, `(.L_x_114) ;  /* 0x0000000104107547 */ /* 0x000ff6000b800000 */
[----:B------:R-:W-:Y:S04]  /*6580*/  MOV R3, UR51 ;  /* 0x0000003300037c02 */ /* 0x000fe80008000f00 */
[----:B------:R-:W-:Y:S04]  /*6590*/  SHF.L.U32 R3, R3, 0x1f, RZ ;  /* 0x0000001f03037819 */ /* 0x000fe800000006ff */
[----:B------:R-:W1:Y:S02]  /*65a0*/  SYNCS.PHASECHK.TRANS64.TRYWAIT P0, [UR24+0x258], R3 ;  /* 0x00025803ff0075a7 */ /* 0x000e640008001118 */
[----:B-1----:R-:W-:Y:S05]  /*65b0*/  @!P0 BRA `(.L_x_115) ;  /* 0x0000003800c88947 */ /* 0x002fea0003800000 */
.L_x_114:
[----:B------:R-:W-:Y:S01]  /*65c0*/  UISETP.NE.AND UP4, UPT, UR27, URZ, UPT ;  /* 0x000000ff1b00728c */ /* 0x000fe2000bf85270 */
[----:B------:R-:W-:Y:S02]  /*65d0*/  R2UR UR5, R0 ;  /* 0x00000000000572ca */ /* 0x000fe400000e0000 */
[----:B------:R-:W-:Y:S02]  /*65e0*/  ISETP.NE.U32.AND P2, PT, RZ, UR30, PT ;  /* 0x0000001eff007c0c */ /* 0x000fe4000bf45070 */
[----:B-1----:R-:W-:Y:S02]  /*65f0*/  SHF.L.U32 R2, R9, 0x1f, RZ ;  /* 0x0000001f09027819 */ /* 0x002fe400000006ff */
[----:B------:R-:W-:Y:S07]  /*6600*/  ISETP.NE.AND.EX P2, PT, RZ, UR31, PT, P2 ;  /* 0x0000001fff007c0c */ /* 0x000fee000bf45320 */
[----:B------:R-:W-:Y:S07]  /*6610*/  UIMAD.WIDE.U32 UR10, UR43, UR5, URZ ;  /* 0x000000052b0a72a5 */ /* 0x000fee000f8e00ff */
[----:B------:R-:W-:Y:S02]  /*6620*/  UMOV UR4, UR11 ;  /* 0x0000000b00047c82 */ /* 0x000fe40008000000 */
[----:B------:R-:W-:Y:S04]  /*6630*/  UIMAD UR5, UR4, UR46, UR5 ;  /* 0x0000002e040572a4 */ /* 0x000fe8000f8e0205 */
[----:B------:R-:W-:Y:S11]  /*6640*/  UISETP.GT.U32.AND UP0, UPT, UR29, UR5, UPT ;  /* 0x000000051d00728c */ /* 0x000ff6000bf04070 */
[----:B------:R-:W-:Y:S02]  /*6650*/  @!UP0 UIADD3 UR5, UPT, UPT, UR5, -UR29, URZ ;  /* 0x8000001d05058290 */ /* 0x000fe4000fffe0ff */
[----:B------:R-:W-:Y:S02]  /*6660*/  @!UP0 UIADD3 UR4, UPT, UPT, UR4, 0x1, URZ ;  /* 0x0000000104048890 */ /* 0x000fe4000fffe0ff */
[----:B------:R-:W-:Y:S02]  /*6670*/  UISETP.GE.U32.AND UP0, UPT, UR5, UR29, UPT ;  /* 0x0000001d0500728c */ /* 0x000fe4000bf06070 */
[----:B------:R-:W-:Y:S09]  /*6680*/  ULOP3.LUT UR5, UR26, UR27, URZ, 0x3c, !UPT ;  /* 0x0000001b1a057292 */ /* 0x000ff2000f8e3cff */
[----:B------:R-:W-:Y:S02]  /*6690*/  @UP0 UIADD3 UR4, UPT, UPT, UR4, 0x1, URZ ;  /* 0x0000000104040890 */ /* 0x000fe4000fffe0ff */
[----:B------:R-:W-:Y:S11]  /*66a0*/  UISETP.GE.AND UP0, UPT, UR5, URZ, UPT ;  /* 0x000000ff0500728c */ /* 0x000ff6000bf06270 */
[----:B------:R-:W-:Y:S02]  /*66b0*/  @!UP0 UIADD3 UR4, UPT, UPT, -UR4, URZ, URZ ;  /* 0x000000ff04048290 */ /* 0x000fe4000fffe1ff */
[----:B------:R-:W-:Y:S04]  /*66c0*/  @!UP4 ULOP3.LUT UR4, URZ, UR27, URZ, 0x33, !UPT ;  /* 0x0000001bff04c292 */ /* 0x000fe8000f8e33ff */
[----:B------:R-:W-:Y:S04]  /*66d0*/  UIADD3 UR5, UPT, UPT, -UR4, URZ, URZ ;  /* 0x000000ff04057290 */ /* 0x000fe8000fffe1ff */
[----:B------:R-:W-:Y:S01]  /*66e0*/  UIMAD UR6, UR27, UR5, UR26 ;  /* 0x000000051b0672a4 */ /* 0x000fe2000f8e021a */
[----:B------:R-:W-:Y:S11]  /*66f0*/  BRA.U !UP6, `(.L_x_116) ;  /* 0x000000010e387547 */ /* 0x000ff6000b800000 */
[----:B------:R-:W-:Y:S01]  /*6700*/  UPLOP3.LUT UP1, UPT, UPT, UPT, UP5, 0x80, 0x8 ;  /* 0x000000000008789c */ /* 0x000fe20003f2f050 */
[----:B------:R-:W-:Y:S01]  /*6710*/  HFMA2 R0, -RZ, RZ, 0, 5.9604644775390625e-08 ;  /* 0x00000001ff007431 */ /* 0x000fe200000001ff */
[----:B------:R-:W1:Y:S01]  /*6720*/  LDCU.64 UR12, c[0x0][0x358] ;  /* 0x00006b00ff0c77ac */ /* 0x000e620008000a00 */
[----:B------:R-:W-:Y:S03]  /*6730*/  IMAD.MOV.U32 R79, RZ, RZ, 0x1 ;  /* 0x00000001ff4f7424 */ /* 0x000fe600078e00ff */
[----:B------:R-:W-:Y:S05]  /*6740*/  PLOP3.LUT P0, PT, PT, PT, UP1, 0x80, 0x8 ;  /* 0x000000000008781c */ /* 0x000fea0003f0f018 */
[----:B------:R-:W2:Y:S01]  /*6750*/  @UP1 LDCU.64 UR10, c[0x0][0x888] ;  /* 0x00011100ff0a17ac */ /* 0x000ea20008000a00 */
[----:B------:R-:W-:Y:S07]  /*6760*/  @UP1 UIMAD UR5, UR49, UR30, URZ ;  /* 0x0000001e310512a4 */ /* 0x000fee000f8e02ff */
[----:B------:R-:W-:Y:S01]  /*6770*/  @!P0 PRMT R79, R0, 0x7610, R79 ;  /* 0x00007610004f8816 */ /* 0x000fe2000000004f */
[----:B--2---:R-:W-:Y:S03]  /*6780*/  @UP1 UIMAD.WIDE UR10, UR5, 0x4, UR10 ;  /* 0x00000004050a18a5 */ /* 0x004fe6000f8e020a */
[----:B------:R-:W2:Y:S03]  /*6790*/  @!UP1 LDCU UR5, c[0x0][0x880] ;  /* 0x00011000ff0597ac */ /* 0x000ea60008000800 */
[----:B------:R-:W-:Y:S01]  /*67a0*/  IMAD.U32 R10, RZ, RZ, UR10 ;  /* 0x0000000aff0a7e24 */ /* 0x000fe2000f8e00ff */
[----:B------:R-:W-:Y:S05]  /*67b0*/  MOV R11, UR11 ;  /* 0x0000000b000b7c02 */ /* 0x000fea0008000f00 */
[----:B-1---5:R1:W5:Y:S02]  /*67c0*/  @P0 LDG.E R39, desc[UR12][R10.64] ;  /* 0x0000000c0a270981 */ /* 0x022364000c1e1900 */
[----:B-12---:R-:W-:Y:S07]  /*67d0*/  @!P0 IMAD.U32 R39, RZ, RZ, UR5 ;  /* 0x00000005ff278e24 */ /* 0x006fee000f8e00ff */
.L_x_116:
[----:B-----5:R-:W-:Y:S01]  /*67e0*/  @!P2 FSETP.EQ.AND P0, PT, R39, RZ, PT ;  /* 0x000000ff2700a20b */ /* 0x020fe20003f02000 */
[----:B------:R-:W-:Y:S01]  /*67f0*/  @!UPT UIADD3 URZ, UPT, UPT, URZ, URZ, URZ ;  /* 0x000000fffffff290 */ /* 0x000fe2000fffe0ff */
[----:B------:R-:W-:Y:S11]  /*6800*/  @!P2 BRA `(.L_x_117) ;  /* 0x000000000014a947 */ /* 0x000ff60003800000 */
[----:B------:R-:W-:Y:S02]  /*6810*/  LOP3.LUT P2, RZ, R79, 0xff, RZ, 0xc0, !PT ;  /* 0x000000ff4fff7812 */ /* 0x000fe4000784c0ff */
[----:B------:R-:W-:Y:S04]  /*6820*/  PLOP3.LUT P0, PT, PT, PT, UP1, 0x80, 0x8 ;  /* 0x000000000008781c */ /* 0x000fe80003f0f018 */
[----:B------:R-:W-:Y:S07]  /*6830*/  PLOP3.LUT P0, PT, P0, PT, PT, 0x8, 0x80 ;  /* 0x000000000080781c */ /* 0x000fee000070e170 */
[----:B------:R-:W-:Y:S11]  /*6840*/  @P2 FSETP.EQ.AND P0, PT, R39, RZ, PT ;  /* 0x000000ff2700220b */ /* 0x000ff60003f02000 */
[----:B------:R-:W-:Y:S02]  /*6850*/  @!UPT UIADD3 URZ, UPT, UPT, URZ, URZ, URZ ;  /* 0x000000fffffff290 */ /* 0x000fe4000fffe0ff */
.L_x_117:
[----:B------:R-:W1:Y:S01]  /*6860*/  SYNCS.PHASECHK.TRANS64.TRYWAIT P2, [UR24+0x248], R2 ;  /* 0x00024802ff0075a7 */ /* 0x000e620008041118 */
[----:B------:R-:W-:Y:S04]  /*6870*/  @P1 SHF.R.U32.HI R4, RZ, 0x10, R5 ;  /* 0x00000010ff041819 */ /* 0x000fe80000011605 */
[----:B------:R-:W-:Y:S02]  /*6880*/  @P1 R2UR UR49, R4 ;  /* 0x00000000043112ca */ /* 0x000fe400000e0000 */
[----:B------:R-:W-:Y:S01]  /*6890*/  ELECT P1, URZ, PT ;  /* 0x0000000000ff782f */ /* 0x000fe20003820000 */
[----:B------:R-:W-:Y:S01]  /*68a0*/  @!UPT UIADD3 URZ, UPT, UPT, URZ, URZ, URZ ;  /* 0x000000fffffff290 */ /* 0x000fe2000fffe0ff */
[----:B-1----:R-:W-:Y:S11]  /*68b0*/  @!P2 BRA `(.L_x_118) ;  /* 0x000000380020a947 */ /* 0x002ff60003800000 */
.L_x_234:
[----:B------:R-:W-:Y:S01]  /*68c0*/  PLOP3.LUT P0, PT, P0, P1, PT, 0xf2, 0x2f ;  /* 0x00000000002f781c */ /* 0x000fe20000703e72 */
[----:B------:R-:W-:Y:S11]  /*68d0*/  BSSY.RECONVERGENT B0, `(.L_x_119) ;  /* 0x0000029000007945 */ /* 0x000ff60003800200 */
[----:B------:R-:W-:Y:S01]  /*68e0*/  @!UPT UIADD3 URZ, UPT, UPT, URZ, URZ, URZ ;  /* 0x000000fffffff290 */ /* 0x000fe2000fffe0ff */
[----:B------:R-:W-:Y:S05]  /*68f0*/  @P0 BRA `(.L_x_120) ;  /* 0x0000000000980947 */ /* 0x000fea0003800000 */
[----:B------:R-:W-:Y:S01]  /*6900*/  IMAD.U32 R3, RZ, RZ, UR38 ;  /* 0x00000026ff037e24 */ /* 0x000fe2000f8e00ff */
[----:B------:R-:W-:Y:S01]  /*6910*/  ULOP3.LUT UR5, UR4, UR38, URZ, 0x3c, !UPT ;  /* 0x0000002604057292 */ /* 0x000fe2000f8e3cff */
[----:B-1----:R-:W-:Y:S01]  /*6920*/  IMAD.U32 R0, RZ, RZ, UR4 ;  /* 0x00000004ff007e24 */ /* 0x002fe2000f8e00ff */
[----:B------:R-:W-:Y:S02]  /*6930*/  UISETP.NE.AND UP4, UPT, UR38, URZ, UPT ;  /* 0x000000ff2600728c */ /* 0x000fe4000bf85270 */
[----:B------:R-:W-:Y:S01]  /*6940*/  IABS R3, R3 ;  /* 0x0000000300037213 */ /* 0x000fe20000000000 */
[----:B------:R-:W-:Y:S01]  /*6950*/  USHF.L.U32 UR10, UR6, 0x6, URZ ;  /* 0x00000006060a7899 */ /* 0x000fe200080006ff */
[----:B------:R-:W-:Y:S01]  /*6960*/  IABS R0, R0 ;  /* 0x0000000000007213 */ /* 0x000fe20000000000 */
[----:B------:R-:W-:Y:S01]  /*6970*/  USHF.L.U32 UR11, UR47, 0x6, URZ ;  /* 0x000000062f0b7899 */ /* 0x000fe200080006ff */
[----:B------:R-:W1:Y:S01]  /*6980*/  I2F.RP R4, R3 ;  /* 0x0000000300047306 */ /* 0x000e620000209400 */
[----:B------:R-:W-:Y:S01]  /*6990*/  UISETP.GE.AND UP0, UPT, UR5, URZ, UPT ;  /* 0x000000ff0500728c */ /* 0x000fe2000bf06270 */
[----:B------:R-:W-:Y:S01]  /*69a0*/  UMOV UR18, 0x0 ;  /* 0x0000000000127882 */ /* 0x000fe20000000000 */
[----:B------:R-:W-:Y:S07]  /*69b0*/  UMOV UR19, 0x10000000 ;  /* 0x1000000000137882 */ /* 0x000fee0000000000 */
[----:B-1----:R-:W1:Y:S02]  /*69c0*/  MUFU.RCP R4, R4 ;  /* 0x0000000400047308 */ /* 0x002e640000001000 */
[----:B-1----:R-:W-:Y:S08]  /*69d0*/  VIADD R4, R4, 0xffffffe ;  /* 0x0ffffffe04047836 */ /* 0x002ff00000000000 */
[----:B------:R1:W2:Y:S02]  /*69e0*/  F2I.FTZ.U32.TRUNC.NTZ R5, R4 ;  /* 0x0000000400057305 */ /* 0x0002a4000021f000 */
[----:B-1----:R-:W-:Y:S01]  /*69f0*/  HFMA2 R4, -RZ, RZ, 0, 0 ;  /* 0x00000000ff047431 */ /* 0x002fe200000001ff */
[----:B--2---:R-:W-:Y:S05]  /*6a00*/  IADD3 R2, PT, PT, RZ, -R5, RZ ;  /* 0x80000005ff027210 */ /* 0x004fea0007ffe0ff */
[-C--:B------:R-:W-:Y:S04]  /*6a10*/  IMAD R2, R2, R3.reuse, RZ ;  /* 0x0000000302027224 */ /* 0x080fe800078e02ff */
[----:B------:R-:W-:Y:S06]  /*6a20*/  IMAD.HI.U32 R5, R5, R2, R4 ;  /* 0x0000000205057227 */ /* 0x000fec00078e0004 */
[----:B------:R-:W-:Y:S04]  /*6a30*/  IMAD.HI.U32 R5, R5, R0, RZ ;  /* 0x0000000005057227 */ /* 0x000fe800078e00ff */
[----:B------:R-:W-:Y:S04]  /*6a40*/  IMAD.MOV R2, RZ, RZ, -R5 ;  /* 0x000000ffff027224 */ /* 0x000fe800078e0a05 */
[C---:B------:R-:W-:Y:S05]  /*6a50*/  IMAD R0, R3.reuse, R2, R0 ;  /* 0x0000000203007224 */ /* 0x040fea00078e0200 */
[----:B------:R-:W-:Y:S11]  /*6a60*/  ISETP.GT.U32.AND P0, PT, R3, R0, PT ;  /* 0x000000000300720c */ /* 0x000ff60003f04070 */
[----:B------:R-:W-:Y:S02]  /*6a70*/  @!UPT UIADD3 URZ, UPT, UPT, URZ, URZ, URZ ;  /* 0x000000fffffff290 */ /* 0x000fe4000fffe0ff */
[-C--:B------:R-:W-:Y:S01]  /*6a80*/  @!P0 IADD3 R0, PT, PT, R0, -R3.reuse, RZ ;  /* 0x8000000300008210 */ /* 0x080fe20007ffe0ff */
[----:B------:R-:W-:Y:S03]  /*6a90*/  @!P0 VIADD R5, R5, 0x1 ;  /* 0x0000000105058836 */ /* 0x000fe60000000000 */
[----:B------:R-:W-:Y:S02]  /*6aa0*/  ISETP.GE.U32.AND P1, PT, R0, R3, PT ;  /* 0x000000030000720c */ /* 0x000fe40003f26070 */
[----:B------:R-:W-:Y:S11]  /*6ab0*/  MOV R0, 0x1000 ;  /* 0x0000100000007802 */ /* 0x000ff60000000f00 */
[----:B------:R-:W-:Y:S04]  /*6ac0*/  @P1 IADD3 R5, PT, PT, R5, 0x1, RZ ;  /* 0x0000000105051810 */ /* 0x000fe80007ffe0ff */
[----:B------:R-:W-:Y:S11]  /*6ad0*/  R2UR UR13, R5 ;  /* 0x00000000050d72ca */ /* 0x000ff600000e0000 */
[----:B------:R-:W-:Y:S02]  /*6ae0*/  @!UPT UIADD3 URZ, UPT, UPT, URZ, URZ, URZ ;  /* 0x000000fffffff290 */ /* 0x000fe4000fffe0ff */
[----:B------:R-:W-:Y:S02]  /*6af0*/  @!UP0 UIADD3 UR13, UPT, UPT, -UR13, URZ, URZ ;  /* 0x000000ff0d0d8290 */ /* 0x000fe4000fffe1ff */
[----:B------:R-:W-:Y:S04]  /*6b00*/  @!UP4 ULOP3.LUT UR13, URZ, UR38, URZ, 0x33, !UPT ;  /* 0x00000026ff0dc292 */ /* 0x000fe8000f8e33ff */
[----:B------:R-:W-:Y:S04]  /*6b10*/  UIADD3 UR5, UPT, UPT, -UR13, URZ, URZ ;  /* 0x000000ff0d057290 */ /* 0x000fe8000fffe1ff */
[----:B------:R-:W-:Y:S09]  /*6b20*/  UIMAD UR12, UR38, UR5, UR4 ;  /* 0x00000005260c72a4 */ /* 0x000ff2000f8e0204 */
[----:B------:R2:W-:Y:S01]  /*6b30*/  UTMALDG.4D [UR8], [UR36], desc[UR18] ;  /* 0x00001208240075b4 */ /* 0x0005e20008019000 */
[----:B------:R2:W-:Y:S01]  /*6b40*/  SYNCS.ARRIVE.TRANS64.RED.A0TR RZ, [UR24+0x240], R0 ;  /* 0x00024000ffff79a7 */ /* 0x0005e20008300418 */
[----:B------:R-:W-:Y:S01]  /*6b50*/  NOP ;  /* 0x0000000000007918 */ /* 0x000fe20000000000 */
.L_x_120:
[----:B--2---:R-:W-:Y:S05]  /*6b60*/  BSYNC.RECONVERGENT B0 ;  /* 0x0000000000007941 */ /* 0x004fea0003800200 */
.L_x_119:
[----:B------:R-:W-:Y:S01]  /*6b70*/  SYNCS.ARRIVE.TRANS64.RED.A1T0 RZ, [UR48], RZ ;  /* 0x000000ffffff79a7 */ /* 0x000fe20008100430 */
[----:B------:R-:W-:Y:S01]  /*6b80*/  UIADD3 UR26, UPT, UPT, UR7, UR63, URZ ;  /* 0x0000003f071a7290 */ /* 0x000fe2000fffe0ff */
[----:B------:R-:W-:Y:S01]  /*6b90*/  LOP3.LUT R9, R9, 0x1, RZ, 0x3c, !PT ;  /* 0x0000000109097812 */ /* 0x000fe200078e3cff */
[----:B------:R-:W-:Y:S01]  /*6ba0*/  UIADD3 UR47, UPT, UPT, UR14, UR62, URZ ;  /* 0x0000003e0e2f7290 */ /* 0x000fe2000fffe0ff */
[----:B------:R-:W-:Y:S01]  /*6bb0*/  LOP3.LUT R8, R8, 0x1, RZ, 0x3c, !PT ;  /* 0x0000000108087812 */ /* 0x000fe200078e3cff */
[----:B------:R-:W-:Y:S01]  /*6bc0*/  UPLOP3.LUT UP4, UPT, UPT, UPT, UPT, 0x80, 0x8 ;  /* 0x000000000008789c */ /* 0x000fe20003f8f070 */
[----:B------:R-:W-:Y:S10]  /*6bd0*/  BRA.U UP2, `(.L_x_121) ;  /* 0xfffffff102f87547 */ /* 0x000ff4000b83ffff */
[----:B-1----:R-:W-:Y:S07]  /*6be0*/  MOV R0, UR24 ;  /* 0x0000001800007c02 */ /* 0x002fee0008000f00 */
.L_x_122:
[----:B-1----:R-:W-:-:S04]  /*6bf0*/  SHF.L.U32 R2, R9, 0x1f, RZ ;  /* 0x0000001f09027819 */ /* 0x002fc800000006ff */
[----:B------:R1:W2:Y:S03]  /*6c00*/  SYNCS.PHASECHK.TRANS64.TRYWAIT P0, [R0+URZ+0x248], R2 ;  /* 0x00024802000075a7 */ /* 0x0002a600080011ff */
[----:B--2---:R-:W-:Y:S05]  /*6c10*/  @!P0 NANOSLEEP.SYNCS 0x989680 ;  /* 0x009896800000895d */ /* 0x004fea0003900000 */
[----:B------:R-:W2:Y:S02]  /*6c20*/  @!P0 SYNCS.PHASECHK.TRANS64 P0, [R0+URZ+0x248], R2 ;  /* 0x00024802000085a7 */ /* 0x000ea400080010ff */
[----:B--2---:R-:W-:Y:S05]  /*6c30*/  @P0 EXIT ;  /* 0x000000000000094d */ /* 0x004fea0003800000 */
[----:B------:R-:W-:Y:S05]  /*6c40*/  BRA `(.L_x_122) ;  /* 0xfffffffc00e87947 */ /* 0x000fea000383ffff */
.L_x_111:
[----:B------:R-:W-:-:S06]  /*6c50*/  UISETP.GE.AND UP0, UPT, UR18, 0x4, UPT ;  /* 0x000000041200788c */ /* 0x000fcc000bf06270 */
[----:B------:R-:W-:-:S13]  /*6c60*/  PLOP3.LUT P0, PT, PT, PT, UP0, 0x80, 0x8 ;  /* 0x000000000008781c */ /* 0x000fda0003f0f008 */
[----:B-1----:R-:W-:Y:S05]  /*6c70*/  @!P0 EXIT ;  /* 0x000000000000894d */ /* 0x002fea0003800000 */
[----:B------:R-:W1:Y:S08]  /*6c80*/  S2UR UR4, SR_CgaCtaId ;  /* 0x00000000000479c3 */ /* 0x000e700000008800 */
[----:B------:R-:W-:Y:S01]  /*6c90*/  BAR.SYNC.DEFER_BLOCKING 0x6, 0xa0 ;  /* 0x0182800000007b1d */ /* 0x000fe20000010000 */
[C---:B------:R-:W-:Y:S01]  /*6ca0*/  IMAD.SHL.U32 R3, R69.reuse, 0x40, RZ ;  /* 0x0000004045037824 */ /* 0x040fe200078e00ff */
[----:B------:R-:W-:Y:S01]  /*6cb0*/  SHF.R.U32.HI R6, RZ, 0x1, R69 ;  /* 0x00000001ff067819 */ /* 0x000fe20000011645 */
[----:B------:R-:W-:Y:S01]  /*6cc0*/  IMAD.SHL.U32 R0, R80, 0x800, RZ ;  /* 0x0000080050007824 */ /* 0x000fe200078e00ff */
[----:B------:R-:W-:Y:S01]  /*6cd0*/  USHF.R.S32.HI UR48, URZ, 0x1f, UR5 ;  /* 0x0000001fff307899 */ /* 0x000fe20008011405 */
[----:B------:R-:W-:Y:S01]  /*6ce0*/  IMAD.SHL.U32 R78, R69, 0x8, RZ ;  /* 0x00000008454e7824 */ /* 0x000fe200078e00ff */
[----:B------:R-:W-:Y:S01]  /*6cf0*/  UMOV UR45, 0x400 ;  /* 0x00000400002d7882 */ /* 0x000fe20000000000 */
[C---:B------:R-:W-:Y:S01]  /*6d00*/  LOP3.LUT R7, R3.reuse, 0x180, RZ, 0xc0, !PT ;  /* 0x0000018003077812 */ /* 0x040fe200078ec0ff */
[----:B------:R-:W2:Y:S01]  /*6d10*/  LDC.64 R74, c[0x0][0x888] ;  /* 0x00022200ff4a7b82 */ /* 0x000ea20000000a00 */
[----:B------:R-:W-:Y:S01]  /*6d20*/  LOP3.LUT R3, R3, 0x640, RZ, 0xc0, !PT ;  /* 0x0000064003037812 */ /* 0x000fe200078ec0ff */
[----:B------:R-:W-:Y:S01]  /*6d30*/  IMAD.U32 R37, R69, 0x10000, RZ ;  /* 0x0001000045257824 */ /* 0x000fe200078e00ff */
[----:B------:R-:W-:Y:S01]  /*6d40*/  LOP3.LUT R6, R7, 0x20, R6, 0xf8, !PT ;  /* 0x0000002007067812 */ /* 0x000fe200078ef806 */
[----:B------:R-:W-:Y:S01]  /*6d50*/  ULEA.HI UR48, UR48, UR5, URZ, 0x6 ;  /* 0x0000000530307291 */ /* 0x000fe2000f8f30ff */
[----:B------:R-:W-:Y:S01]  /*6d60*/  LOP3.LUT R0, R3, 0x800, R0, 0xf8, !PT ;  /* 0x0000080003007812 */ /* 0x000fe200078ef800 */
[----:B------:R-:W-:Y:S01]  /*6d70*/  IMAD.MOV.U32 R36, RZ, RZ, RZ ;  /* 0x000000ffff247224 */ /* 0x000fe200078e00ff */
[----:B------:R-:W-:Y:S01]  /*6d80*/  LOP3.LUT R78, R6, 0x30, R78, 0x78, !PT ;  /* 0x00000030064e7812 */ /* 0x000fe200078e784e */
[----:B------:R-:W3:Y:S01]  /*6d90*/  LDC.64 R76, c[0x0][0x890] ;  /* 0x00022400ff4c7b82 */ /* 0x000ee20000000a00 */
[----:B------:R-:W-:Y:S01]  /*6da0*/  IMAD.MOV.U32 R84, RZ, RZ, RZ ;  /* 0x000000ffff547224 */ /* 0x000fe200078e00ff */
[----:B------:R-:W-:-:S02]  /*6db0*/  CS2R R82, SRZ ;  /* 0x0000000000527805 */ /* 0x000fc4000001ff00 */
[----:B------:R-:W-:Y:S01]  /*6dc0*/  LOP3.LUT R78, R0, R78, RZ, 0xfc, !PT ;  /* 0x0000004e004e7212 */ /* 0x000fe200078efcff */
[----:B------:R-:W-:Y:S01]  /*6dd0*/  IMAD.SHL.U32 R0, R80, 0x200000, RZ ;  /* 0x0020000050007824 */ /* 0x000fe200078e00ff */
[----:B------:R-:W4:Y:S02]  /*6de0*/  LDCU UR56, c[0x0][0x370] ;  /* 0x00006e00ff3877ac */ /* 0x000f240008000800 */
[----:B------:R-:W2:Y:S01]  /*6df0*/  LDC.64 R72, c[0x0][0x8b0] ;  /* 0x00022c00ff487b82 */ /* 0x000ea20000000a00 */
[----:B-1----:R-:W-:Y:S01]  /*6e00*/  ULEA UR45, UR4, UR45, 0x18 ;  /* 0x0000002d042d7291 */ /* 0x002fe2000f8ec0ff */
[----:B------:R-:W-:Y:S01]  /*6e10*/  LOP3.LUT R0, R0, 0x200000, RZ, 0xc0, !PT ;  /* 0x0020000000007812 */ /* 0x000fe200078ec0ff */
[----:B------:R-:W1:Y:S03]  /*6e20*/  LDCU UR42, c[0x0][0xb0c] ;  /* 0x00016180ff2a77ac */ /* 0x000e660008000800 */
[----:B------:R-:W-:Y:S01]  /*6e30*/  LOP3.LUT R37, R0, 0x400000, R37, 0xf8, !PT ;  /* 0x0040000000257812 */ /* 0x000fe200078ef825 */
[----:B------:R-:W-:Y:S01]  /*6e40*/  UIADD3 UR4, UPT, UPT, UR45, 0x1400, URZ ;  /* 0x000014002d047890 */ /* 0x000fe2000fffe0ff */
[----:B------:R-:W1:Y:S01]  /*6e50*/  LDC.64 R70, c[0x0][0x8a8] ;  /* 0x00022a00ff467b82 */ /* 0x000e620000000a00 */
[----:B------:R-:W-:Y:S01]  /*6e60*/  VIADD R85, R78, UR45 ;  /* 0x0000002d4e557c36 */ /* 0x000fe20008000000 */
[----:B------:R-:W4:Y:S01]  /*6e70*/  LDS R2, [UR45+0x2b0] ;  /* 0x0002b02dff027984 */ /* 0x000f220008000800 */
[----:B------:R-:W1:Y:S02]  /*6e80*/  LDCU UR38, c[0x0][0xb30] ;  /* 0x00016600ff2677ac */ /* 0x000e640008000800 */
[----:B------:R-:W-:Y:S01]  /*6e90*/  IMAD.U32 R86, RZ, RZ, UR4 ;  /* 0x00000004ff567e24 */ /* 0x000fe2000f8e00ff */
[----:B------:R-:W1:Y:S01]  /*6ea0*/  LDCU UR58, c[0x0][0x388] ;  /* 0x00007100ff3a77ac */ /* 0x000e620008000800 */
[----:B------:R-:W1:Y:S01]  /*6eb0*/  LDCU.64 UR60, c[0x0][0x888] ;  /* 0x00011100ff3c77ac */ /* 0x000e620008000a00 */
[----:B------:R-:W1:Y:S01]  /*6ec0*/  LDCU.64 UR40, c[0x0][0xb28] ;  /* 0x00016500ff2877ac */ /* 0x000e620008000a00 */
[----:B------:R-:W1:Y:S01]  /*6ed0*/  LDCU.128 UR52, c[0x0][0xb10] ;  /* 0x00016200ff3477ac */ /* 0x000e620008000c00 */
[----:B------:R-:W1:Y:S01]  /*6ee0*/  LDCU UR51, c[0x0][0x374] ;  /* 0x00006e80ff3377ac */ /* 0x000e620008000800 */
[----:B------:R-:W-:-:S02]  /*6ef0*/  USHF.R.S32.HI UR48, URZ, 0x6, UR48 ;  /* 0x00000006ff307899 */ /* 0x000fc40008011430 */
[----:B------:R-:W-:Y:S01]  /*6f00*/  UIADD3 UR59, UPT, UPT, UR45, 0x400, URZ ;  /* 0x000004002d3b7890 */ /* 0x000fe2000fffe0ff */
[C---:B----4-:R-:W-:Y:S01]  /*6f10*/  VIADD R3, R2.reuse, 0x20 ;  /* 0x0000002002037836 */ /* 0x050fe20000000000 */
[----:B------:R-:W-:-:S04]  /*6f20*/  LOP3.LUT R2, R2, 0xffff, RZ, 0xc0, !PT ;  /* 0x0000ffff02027812 */ /* 0x000fc800078ec0ff */
[----:B------:R-:W-:-:S05]  /*6f30*/  LOP3.LUT R3, R3, 0xffff, RZ, 0xc0, !PT ;  /* 0x0000ffff03037812 */ /* 0x000fca00078ec0ff */
[----:B------:R4:W-:Y:S02]  /*6f40*/  STL.64 [R1], R2 ;  /* 0x0000000201007387 */ /* 0x0009e40000100a00 */
[----:B----4-:R-:W-:-:S05]  /*6f50*/  IMAD.SHL.U32 R2, R69, 0x10, RZ ;  /* 0x0000001045027824 */ /* 0x010fca00078e00ff */
[----:B------:R-:W-:-:S04]  /*6f60*/  LOP3.LUT R2, R2, 0x20, RZ, 0xc0, !PT ;  /* 0x0000002002027812 */ /* 0x000fc800078ec0ff */
[----:B-123--:R-:W-:-:S07]  /*6f70*/  IADD3 R85, PT, PT, -R2, 0x400, R85 ;  /* 0x0000040002557810 */ /* 0x00efce0007ffe155 */
.L_x_140:
[----:B------:R-:W-:Y:S04]  /*6f80*/  SHF.L.U32 R2, R83, 0x1f, RZ ;  /* 0x0000001f53027819 */ /* 0x000fe800000006ff */
[----:B-1----:R-:W1:Y:S02]  /*6f90*/  SYNCS.PHASECHK.TRANS64.TRYWAIT P0, [UR45+0x260], R2 ;  /* 0x00026002ff0075a7 */ /* 0x002e64000800112d */
[----:B-1----:R-:W-:Y:S05]  /*6fa0*/  @!P0 BRA `(.L_x_123) ;  /* 0x00000030007c8947 */ /* 0x002fea0003800000 */
.L_x_236:
[----:B------:R-:W2:Y:S01]  /*6fb0*/  LDS.128 R4, [UR45+0x2a0] ;  /* 0x0002a02dff047984 */ /* 0x000ea20008000c00 */
[----:B-1----:R-:W-:Y:S01]  /*6fc0*/  LEA R2, R36, UR43, 0x2 ;  /* 0x0000002b24027c11 */ /* 0x002fe2000f8e10ff */
[----:B------:R-:W-:Y:S02]  /*6fd0*/  UIADD3 UR4, UPT, UPT, UR45, 0x268, URZ ;  /* 0x000002682d047890 */ /* 0x000fe4000fffe0ff */
[----:B------:R-:W-:Y:S02]  /*6fe0*/  UISETP.GE.AND UP0, UPT, UR39, 0x1, UPT ;  /* 0x000000012700788c */ /* 0x000fe4000bf06270 */
[----:B------:R-:W-:Y:S01]  /*6ff0*/  UPRMT UR4, URZ, 0x654, UR4 ;  /* 0x00000654ff047896 */ /* 0x000fe20008000004 */
[----:B------:R-:W-:Y:S01]  /*7000*/  @!PT LDS RZ, [RZ] ;  /* 0x00000000fffff984 */ /* 0x000fe20000000800 */
[----:B------:R-:W-:Y:S01]  /*7010*/  @!PT LDS RZ, [RZ] ;  /* 0x00000000fffff984 */ /* 0x000fe20000000800 */
[----:B------:R-:W-:Y:S01]  /*7020*/  @!PT LDS RZ, [RZ] ;  /* 0x00000000fffff984 */ /* 0x000fe20000000800 */
[----:B------:R-:W-:Y:S01]  /*7030*/  @!PT LDS RZ, [RZ] ;  /* 0x00000000fffff984 */ /* 0x000fe20000000800 */
[----:B------:R1:W-:Y:S06]  /*7040*/  MEMBAR.ALL.CTA ;  /* 0x0000000000007992 */ /* 0x0003ec0000008000 */
[----:B-1----:R-:W1:Y:S02]  /*7050*/  FENCE.VIEW.ASYNC.S ;  /* 0x00000000000073c6 */ /* 0x002e640000000000 */
[----:B-1----:R-:W-:Y:S06]  /*7060*/  SYNCS.ARRIVE.TRANS64.RED.A1T0 RZ, [UR4], RZ ;  /* 0x000000ffffff79a7 */ /* 0x002fec0008100404 */
[----:B------:R-:W5:Y:S01]  /*7070*/  LDL R2, [R2] ;  /* 0x0000000002027983 */ /* 0x000f620000100800 */
[----:B--2---:R-:W-:Y:S11]  /*7080*/  LOP3.LUT P0, RZ, R6, 0x1, RZ, 0xc0, !PT ;  /* 0x0000000106ff7812 */ /* 0x004ff6000780c0ff */
[----:B------:R-:W-:Y:S02]  /*7090*/  @!UPT UIADD3 URZ, UPT, UPT, URZ, URZ, URZ ;  /* 0x000000fffffff290 */ /* 0x000fe4000fffe0ff */
[----:B------:R-:W-:Y:S01]  /*70a0*/  VOTEU.ANY UP1, P0 ;  /* 0x0000000000ff7886 */ /* 0x000fe20000020100 */
[----:B------:R-:W-:Y:S01]  /*70b0*/  PLOP3.LUT P0, PT, PT, PT, UP1, 0x80, 0x8 ;  /* 0x000000000008781c */ /* 0x000fe20003f0f018 */
[----:B------:R-:W-:Y:S11]  /*70c0*/  UP2UR UR50, UPR, URZ, 0x2 ;  /* 0x00000002ff327883 */ /* 0x000ff60008000000 */
[----:B------:R-:W-:Y:S01]  /*70d0*/  @!UPT UIADD3 URZ, UPT, UPT, URZ, URZ, URZ ;  /* 0x000000fffffff290 */ /* 0x000fe2000fffe0ff */
[----:B------:R-:W-:Y:S02]  /*70e0*/  @P0 MOV R3, R4 ;  /* 0x0000000400030202 */ /* 0x000fe40000000f00 */
[----:B------:R-:W-:Y:S02]  /*70f0*/  @P0 LOP3.LUT R0, R5, 0xffff, RZ, 0xc0, !PT ;  /* 0x0000ffff05000812 */ /* 0x000fe400078ec0ff */
[----:B------:R-:W-:Y:S02]  /*7100*/  @P0 R2UR UR5, R3 ;  /* 0x00000000030502ca */ /* 0x000fe400000e0000 */
[----:B------:R-:W-:Y:S01]  /*7110*/  @P0 R2UR UR4, R0 ;  /* 0x00000000000402ca */ /* 0x000fe200000e0000 */
[----:B------:R-:W-:Y:S05]  /*7120*/  IMAD.U32 R0, RZ, RZ, UR48 ;  /* 0x00000030ff007e24 */ /* 0x000fea000f8e00ff */
[----:B------:R-:W-:Y:S05]  /*7130*/  IABS R3, R0 ;  /* 0x0000000000037213 */ /* 0x000fea0000000000 */
[----:B------:R-:W-:Y:S02]  /*7140*/  @UP1 UMOV UR37, UR5 ;  /* 0x0000000500251c82 */ /* 0x000fe40008000000 */
[----:B------:R-:W-:Y:S01]  /*7150*/  @UP1 UMOV UR36, UR4 ;  /* 0x0000000400241c82 */ /* 0x000fe20008000000 */
[----:B------:R-:W-:Y:S05]  /*7160*/  BRA.U !UP0, `(.L_x_124) ;  /* 0x0000000108cc7547 */ /* 0x000fea000b800000 */
[----:B------:R-:W1:Y:S01]  /*7170*/  LDCU UR9, c[0x0][0xb20] ;  /* 0x00016400ff0977ac */ /* 0x000e620008000800 */
[----:B------:R-:W-:Y:S02]  /*7180*/  UIMAD.WIDE.U32 UR4, UR51, UR55, URZ ;  /* 0x00000037330472a5 */ /* 0x000fe4000f8e00ff */
[----:B------:R-:W-:Y:S02]  /*7190*/  UIMAD.WIDE.U32 UR6, UR56, UR52, URZ ;  /* 0x00000034380672a5 */ /* 0x000fe4000f8e00ff */
[----:B------:R-:W-:Y:S02]  /*71a0*/  UIMAD.WIDE.U32 UR10, UR36, UR55, URZ ;  /* 0x00000037240a72a5 */ /* 0x000fe4000f8e00ff */
[----:B------:R-:W-:Y:S02]  /*71b0*/  UISETP.NE.AND UP0, UPT, UR54, 0x1, UPT ;  /* 0x000000013600788c */ /* 0x000fe4000bf05270 */
[----:B------:R-:W-:Y:S02]  /*71c0*/  UISETP.NE.AND UP1, UPT, UR42, 0x1, UPT ;  /* 0x000000012a00788c */ /* 0x000fe4000bf25270 */
[----:B------:R-:W-:Y:S02]  /*71d0*/  UISETP.NE.AND UP2, UPT, UR39, 0x1, UPT ;  /* 0x000000012700788c */ /* 0x000fe4000bf45270 */
[----:B------:R-:W-:Y:S01]  /*71e0*/  UIMAD.WIDE.U32 UR12, UR37, UR52, URZ ;  /* 0x00000034250c72a5 */ /* 0x000fe2000f8e00ff */
[----:B------:R-:W-:Y:S01]  /*71f0*/  UMOV UR4, UR5 ;  /* 0x0000000500047c82 */ /* 0x000fe20008000000 */
[----:B------:R-:W-:Y:S01]  /*7200*/  UMOV UR6, UR11 ;  /* 0x0000000b00067c82 */ /* 0x000fe20008000000 */
[----:B-1----:R-:W-:Y:S03]  /*7210*/  USHF.R.U32.HI UR8, URZ, UR9, UR4 ;  /* 0x00000009ff087299 */ /* 0x002fe60008011604 */
[----:B------:R-:W-:Y:S02]  /*7220*/  UMOV UR4, UR7 ;  /* 0x0000000700047c82 */ /* 0x000fe40008000000 */
[----:B------:R-:W-:Y:S02]  /*7230*/  USHF.R.U32.HI UR5, URZ, UR53, UR4 ;  /* 0x00000035ff057299 */ /* 0x000fe40008011604 */
[----:B------:R-:W-:Y:S02]  /*7240*/  USEL UR4, UR51, UR8, !UP0 ;  /* 0x0000000833047287 */ /* 0x000fe4000c000000 */
[----:B------:R-:W-:Y:S02]  /*7250*/  USHF.R.U32.HI UR8, URZ, UR9, UR6 ;  /* 0x00000009ff087299 */ /* 0x000fe40008011606 */
[----:B------:R-:W-:Y:S02]  /*7260*/  UIMAD.WIDE.U32 UR6, UR4, UR40, URZ ;  /* 0x00000028040672a5 */ /* 0x000fe4000f8e00ff */
[----:B------:R-:W-:Y:S02]  /*7270*/  USEL UR9, UR56, UR5, !UP1 ;  /* 0x0000000538097287 */ /* 0x000fe4000c800000 */
[----:B------:R-:W-:Y:S02]  /*7280*/  USEL UR8, UR36, UR8, !UP0 ;  /* 0x0000000824087287 */ /* 0x000fe4000c000000 */
[----:B------:R-:W-:Y:S01]  /*7290*/  UIMAD.WIDE.U32 UR10, UR9, UR40, URZ ;  /* 0x00000028090a72a5 */ /* 0x000fe2000f8e00ff */
[----:B------:R-:W-:Y:S01]  /*72a0*/  UMOV UR6, UR7 ;  /* 0x0000000700067c82 */ /* 0x000fe20008000000 */
[----:B------:R-:W-:Y:S01]  /*72b0*/  UMOV UR5, UR13 ;  /* 0x0000000d00057c82 */ /* 0x000fe20008000000 */
[----:B------:R-:W-:Y:S02]  /*72c0*/  @UP2 USHF.R.U32.HI UR4, URZ, UR41, UR6 ;  /* 0x00000029ff042299 */ /* 0x000fe40008011606 */
[----:B------:R-:W-:Y:S02]  /*72d0*/  USHF.R.U32.HI UR5, URZ, UR53, UR5 ;  /* 0x00000035ff057299 */ /* 0x000fe40008011605 */
[----:B------:R-:W-:Y:S02]  /*72e0*/  UIMAD UR4, UR39, UR4, URZ ;  /* 0x00000004270472a4 */ /* 0x000fe4000f8e02ff */
[----:B------:R-:W-:Y:S02]  /*72f0*/  USEL UR5, UR37, UR5, !UP1 ;  /* 0x0000000525057287 */ /* 0x000fe4000c800000 */
[----:B------:R-:W-:Y:S01]  /*7300*/  UISETP.GE.AND UP0, UPT, UR8, UR4, UPT ;  /* 0x000000040800728c */ /* 0x000fe2000bf06270 */
[----:B------:R-:W-:Y:S01]  /*7310*/  UMOV UR6, UR11 ;  /* 0x0000000b00067c82 */ /* 0x000fe20008000000 */
[----:B------:R-:W-:Y:S02]  /*7320*/  UIMAD.WIDE.U32 UR10, UR8, UR40, URZ ;  /* 0x00000028080a72a5 */ /* 0x000fe4000f8e00ff */
[----:B------:R-:W-:Y:S04]  /*7330*/  @UP2 USHF.R.U32.HI UR9, URZ, UR41, UR6 ;  /* 0x00000029ff092299 */ /* 0x000fe80008011606 */
[----:B------:R-:W-:Y:S01]  /*7340*/  UIMAD UR6, UR39, UR9, URZ ;  /* 0x00000009270672a4 */ /* 0x000fe2000f8e02ff */
[----:B------:R-:W-:Y:S03]  /*7350*/  UMOV UR4, UR11 ;  /* 0x0000000b00047c82 */ /* 0x000fe60008000000 */
[----:B------:R-:W-:Y:S02]  /*7360*/  UISETP.GE.OR UP0, UPT, UR5, UR6, UP0 ;  /* 0x000000060500728c */ /* 0x000fe40008706670 */
[----:B------:R-:W-:Y:S02]  /*7370*/  USHF.R.U32.HI UR4, URZ, UR41, UR4 ;  /* 0x00000029ff047299 */ /* 0x000fe40008011604 */
[----:B------:R-:W-:Y:S02]  /*7380*/  UIMAD.WIDE.U32 UR6, UR5, UR40, URZ ;  /* 0x00000028050672a5 */ /* 0x000fe4000f8e00ff */
[----:B------:R-:W-:Y:S02]  /*7390*/  USEL UR11, UR8, UR4, !UP2 ;  /* 0x00000004080b7287 */ /* 0x000fe4000d000000 */
[----:B------:R-:W-:Y:S02]  /*73a0*/  UIADD3 UR6, UPT, UPT, -UR5, URZ, URZ ;  /* 0x000000ff05067290 */ /* 0x000fe4000fffe1ff */
[----:B------:R-:W-:Y:S02]  /*73b0*/  UIADD3 UR10, UPT, UPT, -UR11, URZ, URZ ;  /* 0x000000ff0b0a7290 */ /* 0x000fe4000fffe1ff */
[----:B------:R-:W-:Y:S02]  /*73c0*/  UIMAD UR6, UR42, UR6, UR37 ;  /* 0x000000062a0672a4 */ /* 0x000fe4000f8e0225 */
[----:B------:R-:W-:Y:S01]  /*73d0*/  UIMAD UR10, UR39, UR10, UR8 ;  /* 0x0000000a270a72a4 */ /* 0x000fe2000f8e0208 */
[----:B------:R-:W-:Y:S01]  /*73e0*/  @!UP0 UMOV UR4, UR7 ;  /* 0x0000000700048c82 */ /* 0x000fe20008000000 */
[----:B------:R-:W-:Y:S02]  /*73f0*/  UIADD3 UR7, UPT, UPT, -UR8, URZ, URZ ;  /* 0x000000ff08077290 */ /* 0x000fe4000fffe1ff */
[----:B------:R-:W-:Y:S04]  /*7400*/  @!UP0 USHF.R.U32.HI UR4, URZ, UR41, UR4 ;  /* 0x00000029ff048299 */ /* 0x000fe80008011604 */
[----:B------:R-:W-:Y:S04]  /*7410*/  @!UP0 USEL UR4, UR5, UR4, !UP2 ;  /* 0x0000000405048287 */ /* 0x000fe8000d000000 */
[----:B------:R-:W-:Y:S02]  /*7420*/  @!UP0 UIMAD UR9, UR9, UR10, UR4 ;  /* 0x0000000a090982a4 */ /* 0x000fe4000f8e0204 */
[----:B------:R-:W-:Y:S02]  /*7430*/  @!UP0 UIADD3 UR10, UPT, UPT, UR11, -UR4, URZ ;  /* 0x800000040b0a8290 */ /* 0x000fe4000fffe0ff */
[----:B------:R-:W-:Y:S02]  /*7440*/  UIMAD UR4, UR54, UR7, UR36 ;  /* 0x00000007360472a4 */ /* 0x000fe4000f8e0224 */
[----:B------:R-:W-:Y:S03]  /*7450*/  @!UP0 UIMAD UR8, UR10, UR39, UR5 ;  /* 0x000000270a0882a4 */ /* 0x000fe6000f8e0205 */
[----:B------:R-:W-:Y:S02]  /*7460*/  @!UP0 UMOV UR5, UR9 ;  /* 0x0000000900058c82 */ /* 0x000fe40008000000 */
[----:B------:R-:W-:Y:S02]  /*7470*/  UIMAD UR37, UR5, UR42, UR6 ;  /* 0x0000002a052572a4 */ /* 0x000fe4000f8e0206 */
[----:B------:R-:W-:Y:S11]  /*7480*/  UIMAD UR36, UR8, UR54, UR4 ;  /* 0x00000036082472a4 */ /* 0x000ff6000f8e0204 */
[----:B------:R-:W-:Y:S01]  /*7490*/  @!UPT UIADD3 URZ, UPT, UPT, URZ, URZ, URZ ;  /* 0x000000fffffff290 */ /* 0x000fe2000fffe0ff */
.L_x_124:
[----:B------:R-:W-:Y:S01]  /*74a0*/  UISETP.NE.AND UP1, UPT, UR38, 0x1, UPT ;  /* 0x000000012600788c */ /* 0x000fe2000bf25270 */
[----:B------:R-:W-:Y:S01]  /*74b0*/  R2UR UR6, R3 ;  /* 0x00000000030672ca */ /* 0x000fe200000e0000 */
[----:B------:R-:W-:Y:S01]  /*74c0*/  UISETP.NE.AND UP4, UPT, UR48, URZ, UPT ;  /* 0x000000ff3000728c */ /* 0x000fe2000bf85270 */
[----:B------:R-:W-:Y:S02]  /*74d0*/  IABS R0, R0 ;  /* 0x0000000000007213 */ /* 0x000fe40000000000 */
[----:B------:R-:W-:Y:S03]  /*74e0*/  @P0 SHF.R.U32.HI R4, RZ, 0x10, R5 ;  /* 0x00000010ff040819 */ /* 0x000fe60000011605 */
[----:B------:R-:W-:Y:S01]  /*74f0*/  IMAD.MOV R0, RZ, RZ, -R0 ;  /* 0x000000ffff007224 */ /* 0x000fe200078e0a00 */
[----:B------:R-:W-:Y:S02]  /*7500*/  @P0 R2UR UR57, R4 ;  /* 0x00000000043902ca */ /* 0x000fe400000e0000 */
[----:B------:R-:W1:Y:S03]  /*7510*/  @!UP1 LDCU.128 UR12, c[0x0][0xb10] ;  /* 0x00016200ff0c97ac */ /* 0x000e660008000c00 */
[----:B------:R-:W2:Y:S01]  /*7520*/  I2F.RP R3, UR6 ;  /* 0x0000000600037d06 */ /* 0x000ea20008209400 */
[----:B------:R-:W3:Y:S09]  /*7530*/  @!UP1 LDCU UR10, c[0x0][0xb20] ;  /* 0x00016400ff0a97ac */ /* 0x000ef20008000800 */
[----:B--2---:R-:W2:Y:S02]  /*7540*/  MUFU.RCP R3, R3 ;  /* 0x0000000300037308 */ /* 0x004ea40000001000 */
[----:B--2---:R-:W-:Y:S08]  /*7550*/  VIADD R3, R3, 0xffffffe ;  /* 0x0ffffffe03037836 */ /* 0x004ff00000000000 */
[----:B------:R-:W2:Y:S02]  /*7560*/  F2I.FTZ.U32.TRUNC.NTZ R3, R3 ;  /* 0x0000000300037305 */ /* 0x000ea4000021f000 */
[----:B--2---:R-:W-:Y:S01]  /*7570*/  R2UR UR5, R3 ;  /* 0x00000000030572ca */ /* 0x004fe200000e0000 */
[----:B------:R-:W-:Y:S05]  /*7580*/  IMAD.U32 R3, RZ, RZ, UR26 ;  /* 0x0000001aff037e24 */ /* 0x000fea000f8e00ff */
[----:B------:R-:W-:Y:S04]  /*7590*/  IABS R3, R3 ;  /* 0x0000000300037213 */ /* 0x000fe80000000000 */
[----:B------:R-:W-:Y:S03]  /*75a0*/  R2UR UR8, R3 ;  /* 0x00000000030872ca */ /* 0x000fe600000e0000 */
[----:B------:R-:W-:Y:S04]  /*75b0*/  UIADD3 UR4, UPT, UPT, URZ, -UR5, URZ ;  /* 0x80000005ff047290 */ /* 0x000fe8000fffe0ff */
[----:B------:R-:W-:Y:S03]  /*75c0*/  UIMAD UR7, UR4, UR6, URZ ;  /* 0x00000006040772a4 */ /* 0x000fe6000f8e02ff */
[----:B------:R-:W-:Y:S02]  /*75d0*/  UMOV UR4, URZ ;  /* 0x000000ff00047c82 */ /* 0x000fe40008000000 */
[----:B------:R-:W-:Y:S02]  /*75e0*/  UIMAD.WIDE.U32 UR4, UR5, UR7, UR4 ;  /* 0x00000007050472a5 */ /* 0x000fe4000f8e0004 */
[----:B------:R-:W-:Y:S05]  /*75f0*/  R2UR UR7, R0 ;  /* 0x00000000000772ca */ /* 0x000fea00000e0000 */
[----:B------:R-:W-:Y:S02]  /*7600*/  UMOV UR4, UR5 ;  /* 0x0000000500047c82 */ /* 0x000fe40008000000 */
[----:B------:R-:W-:Y:S07]  /*7610*/  UIMAD.WIDE.U32 UR4, UR4, UR8, URZ ;  /* 0x00000008040472a5 */ /* 0x000fee000f8e00ff */
[----:B------:R-:W-:Y:S02]  /*7620*/  UMOV UR11, UR5 ;  /* 0x00000005000b7c82 */ /* 0x000fe40008000000 */
[----:B------:R-:W-:Y:S02]  /*7630*/  UIMAD UR4, UR11, UR7, UR8 ;  /* 0x000000070b0472a4 */ /* 0x000fe4000f8e0208 */
[----:B------:R-:W2:Y:S02]  /*7640*/  @!UP1 LDCU UR5, c[0x0][0xb0c] ;  /* 0x00016180ff0597ac */ /* 0x000ea40008000800 */
[----:B------:R-:W-:Y:S02]  /*7650*/  UISETP.GT.U32.AND UP0, UPT, UR6, UR4, UPT ;  /* 0x000000040600728c */ /* 0x000fe4000bf04070 */
[----:B-1----:R-:W-:Y:S09]  /*7660*/  UIMAD.WIDE.U32 UR8, UR37, UR12, URZ ;  /* 0x0000000c250872a5 */ /* 0x002ff2000f8e00ff */
[----:B------:R-:W-:Y:S02]  /*7670*/  @!UP0 UIADD3 UR4, UPT, UPT, UR4, -UR6, URZ ;  /* 0x8000000604048290 */ /* 0x000fe4000fffe0ff */
[----:B------:R-:W-:Y:S02]  /*7680*/  @!UP0 UIADD3 UR11, UPT, UPT, UR11, 0x1, URZ ;  /* 0x000000010b0b8890 */ /* 0x000fe4000fffe0ff */
[----:B------:R-:W-:Y:S02]  /*7690*/  UISETP.GE.U32.AND UP3, UPT, UR4, UR6, UPT ;  /* 0x000000060400728c */ /* 0x000fe4000bf66070 */
[----:B------:R-:W-:Y:S02]  /*76a0*/  UIMAD.WIDE.U32 UR6, UR36, UR15, URZ ;  /* 0x0000000f240672a5 */ /* 0x000fe4000f8e00ff */
[----:B------:R-:W-:Y:S02]  /*76b0*/  ULOP3.LUT UR4, UR26, UR48, URZ, 0x3c, !UPT ;  /* 0x000000301a047292 */ /* 0x000fe4000f8e3cff */
[----:B------:R-:W-:Y:S02]  /*76c0*/  @!UP1 UISETP.NE.AND UP0, UPT, UR14, 0x1, UPT ;  /* 0x000000010e00988c */ /* 0x000fe4000bf05270 */
[----:B------:R-:W-:Y:S02]  /*76d0*/  UISETP.GE.AND UP5, UPT, UR4, URZ, UPT ;  /* 0x000000ff0400728c */ /* 0x000fe4000bfa6270 */
[----:B--2---:R-:W-:Y:S02]  /*76e0*/  @!UP1 UISETP.NE.AND UP2, UPT, UR5, 0x1, UPT ;  /* 0x000000010500988c */ /* 0x004fe4000bf45270 */
[----:B------:R-:W-:Y:S01]  /*76f0*/  @UP3 UIADD3 UR11, UPT, UPT, UR11, 0x1, URZ ;  /* 0x000000010b0b3890 */ /* 0x000fe2000fffe0ff */
[----:B------:R-:W-:Y:S01]  /*7700*/  @!UP1 UMOV UR6, UR7 ;  /* 0x0000000700069c82 */ /* 0x000fe20008000000 */
[----:B------:R-:W-:Y:S01]  /*7710*/  @!UP1 UMOV UR4, UR9 ;  /* 0x0000000900049c82 */ /* 0x000fe20008000000 */
[----:B---3--:R-:W-:Y:S02]  /*7720*/  @!UP1 USHF.R.U32.HI UR6, URZ, UR10, UR6 ;  /* 0x0000000aff069299 */ /* 0x008fe40008011606 */
[----:B------:R-:W-:Y:S02]  /*7730*/  @!UP1 USHF.R.U32.HI UR4, URZ, UR13, UR4 ;  /* 0x0000000dff049299 */ /* 0x000fe40008011604 */
[----:B------:R-:W-:Y:S02]  /*7740*/  @!UP1 USEL UR6, UR36, UR6, !UP0 ;  /* 0x0000000624069287 */ /* 0x000fe4000c000000 */
[----:B------:R-:W-:Y:S02]  /*7750*/  ULOP3.LUT UP0, URZ, UR59, 0x1b0, URZ, 0xc0, !UPT ;  /* 0x000001b03bff7892 */ /* 0x000fe4000f80c0ff */
[----:B------:R-:W-:Y:S01]  /*7760*/  @!UP1 USEL UR7, UR37, UR4, !UP2 ;  /* 0x0000000425079287 */ /* 0x000fe2000d000000 */
[----:B------:R-:W-:Y:S02]  /*7770*/  UMOV UR44, UR11 ;  /* 0x0000000b002c7c82 */ /* 0x000fe40008000000 */
[----:B------:R-:W-:Y:S02]  /*7780*/  @!UP5 UIADD3 UR44, UPT, UPT, -UR44, URZ, URZ ;  /* 0x000000ff2c2cd290 */ /* 0x000fe4000fffe1ff */
[----:B------:R-:W-:Y:S02]  /*7790*/  @!UP4 ULOP3.LUT UR44, URZ, UR48, URZ, 0x33, !UPT ;  /* 0x00000030ff2cc292 */ /* 0x000fe4000f8e33ff */
[----:B------:R-:W-:Y:S02]  /*77a0*/  @!UP1 UIADD3 UR4, UPT, UPT, -UR7, UR6, URZ ;  /* 0x0000000607049290 */ /* 0x000fe4000fffe1ff */
[----:B------:R-:W-:Y:S02]  /*77b0*/  @!UP1 UIADD3 UR6, UPT, UPT, UR7, -UR6, URZ ;  /* 0x8000000607069290 */ /* 0x000fe4000fffe0ff */
[----:B------:R-:W-:Y:S02]  /*77c0*/  UIADD3 UR7, UPT, UPT, -UR44, URZ, URZ ;  /* 0x000000ff2c077290 */ /* 0x000fe4000fffe1ff */
[----:B------:R-:W-:Y:S02]  /*77d0*/  @!UP1 UIMAD UR37, UR4, UR5, UR37 ;  /* 0x00000005042592a4 */ /* 0x000fe4000f8e0225 */
[----:B------:R-:W-:Y:S02]  /*77e0*/  @!UP1 UIMAD UR36, UR6, UR14, UR36 ;  /* 0x0000000e062492a4 */ /* 0x000fe4000f8e0224 */
[----:B------:R-:W-:Y:S01]  /*77f0*/  UIMAD UR46, UR48, UR7, UR26 ;  /* 0x00000007302e72a4 */ /* 0x000fe2000f8e021a */
[----:B------:R-:W-:Y:S11]  /*7800*/  BRA.U !UP0, `(.L_x_125) ;  /* 0x0000000108407547 */ /* 0x000ff6000b800000 */
[----:B------:R-:W1:Y:S01]  /*7810*/  LDCU.64 UR8, c[0x4][0x80] ;  /* 0x01001000ff0877ac */ /* 0x000e620008000a00 */
[----:B------:R-:W-:Y:S01]  /*7820*/  MOV R15, 0x0 ;  /* 0x00000000000f7802 */ /* 0x000fe20000000f00 */
[----:B------:R-:W-:Y:S02]  /*7830*/  HFMA2 R12, -RZ, RZ, 0, 5.9604644775390625e-08 ;  /* 0x00000001ff0c7431 */ /* 0x000fe400000001ff */
[----:B------:R-:W-:Y:S02]  /*7840*/  IMAD.MOV.U32 R8, RZ, RZ, 0x70 ;  /* 0x00000070ff087424 */ /* 0x000fe400078e00ff */
[----:B------:R-:W-:Y:S01]  /*7850*/  IMAD.MOV.U32 R13, RZ, RZ, RZ ;  /* 0x000000ffff0d7224 */ /* 0x000fe200078e00ff */
[----:B------:R-:W2:Y:S01]  /*7860*/  LDCU.64 UR6, c[0x4][0x88] ;  /* 0x01001100ff0677ac */ /* 0x000ea20008000a00 */
[----:B------:R-:W3:Y:S01]  /*7870*/  LDC.64 R14, c[0x4][R15] ;  /* 0x010000000f0e7b82 */ /* 0x000ee20000000a00 */
[----:B------:R-:W4:Y:S01]  /*7880*/  LDCU.64 UR4, c[0x4][0x8] ;  /* 0x01000100ff0477ac */ /* 0x000f220008000a00 */
[----:B-1----:R-:W-:Y:S01]  /*7890*/  MOV R5, UR9 ;  /* 0x0000000900057c02 */ /* 0x002fe20008000f00 */
[----:B------:R-:W-:Y:S01]  /*78a0*/  IMAD.U32 R4, RZ, RZ, UR8 ;  /* 0x00000008ff047e24 */ /* 0x000fe2000f8e00ff */
[----:B--2---:R-:W-:Y:S01]  /*78b0*/  MOV R7, UR7 ;  /* 0x0000000700077c02 */ /* 0x004fe20008000f00 */
[----:B------:R-:W-:Y:S01]  /*78c0*/  IMAD.U32 R6, RZ, RZ, UR6 ;  /* 0x00000006ff067e24 */ /* 0x000fe2000f8e00ff */
[----:B----4-:R-:W-:Y:S01]  /*78d0*/  MOV R11, UR5 ;  /* 0x00000005000b7c02 */ /* 0x010fe20008000f00 */
[----:B------:R-:W-:Y:S02]  /*78e0*/  IMAD.U32 R10, RZ, RZ, UR4 ;  /* 0x00000004ff0a7e24 */ /* 0x000fe4000f8e00ff */
[----:B------:R-:W-:Y:S07]  /*78f0*/  LEPC R20, `(.L_x_125) ;  /* 0x000000001014794e */ /* 0x000fee0000000000 */
[----:B---3-5:R-:W-:Y:S05]  /*7900*/  CALL.ABS.NOINC R14 ;  /* 0x000000000e007343 */ /* 0x028fea0003c00000 */
.L_x_125:
[----:B------:R-:W-:Y:S01]  /*7910*/  LOP3.LUT P0, RZ, R86, 0x1b0, RZ, 0xc0, !PT ;  /* 0x000001b056ff7812 */ /* 0x000fe2000780c0ff */
[----:B------:R-:W-:Y:S11]  /*7920*/  BSSY.RECONVERGENT B6, `(.L_x_126) ;  /* 0x0000013000067945 */ /* 0x000ff60003800200 */
[----:B------:R-:W-:Y:S01]  /*7930*/  @!UPT UIADD3 URZ, UPT, UPT, URZ, URZ, URZ ;  /* 0x000000fffffff290 */ /* 0x000fe2000fffe0ff */
[----:B------:R-:W-:Y:S05]  /*7940*/  @!P0 BRA `(.L_x_127) ;  /* 0x0000000000408947 */ /* 0x000fea0003800000 */
        /* <DEDUP_REMOVED lines=16> */
.L_x_127:
[----:B------:R-:W-:Y:S05]  /*7a50*/  BSYNC.RECONVERGENT B6 ;  /* 0x0000000000067941 */ /* 0x000fea0003800200 */
.L_x_126:
[----:B------:R-:W-:Y:S02]  /*7a60*/  R2UR UR4, R81 ;  /* 0x00000000510472ca */ /* 0x000fe400000e0000 */
[----:B------:R-:W-:Y:S02]  /*7a70*/  ISETP.NE.U32.AND P3, PT, R76, RZ, PT ;  /* 0x000000ff4c00720c */ /* 0x000fe40003f65070 */
[----:B------:R-:W-:Y:S02]  /*7a80*/  ISETP.NE.U32.AND P4, PT, R72, RZ, PT ;  /* 0x000000ff4800720c */ /* 0x000fe40003f85070 */
[----:B------:R-:W-:Y:S02]  /*7a90*/  ISETP.NE.AND.EX P3, PT, R77, RZ, PT, P3 ;  /* 0x000000ff4d00720c */ /* 0x000fe40003f65330 */
[----:B------:R-:W-:Y:S02]  /*7aa0*/  PLOP3.LUT P1, PT, PT, PT, PT, 0x8, 0x80 ;  /* 0x000000000080781c */ /* 0x000fe40003f2e170 */
[----:B------:R-:W-:Y:S03]  /*7ab0*/  ISETP.NE.AND.EX P4, PT, R73, RZ, PT, P4 ;  /* 0x000000ff4900720c */ /* 0x000fe60003f85340 */
[----:B------:R-:W-:Y:S06]  /*7ac0*/  UISETP.NE.AND UP1, UPT, UR4, URZ, UPT ;  /* 0x000000ff0400728c */ /* 0x000fec000bf25270 */
[----:B------:R-:W-:Y:S05]  /*7ad0*/  PLOP3.LUT P0, PT, PT, PT, UP1, 0x80, 0x8 ;  /* 0x000000000008781c */ /* 0x000fea0003f0f018 */
[----:B------:R-:W1:Y:S08]  /*7ae0*/  @UP1 LDCU.64 UR4, c[0x0][0x888] ;  /* 0x00011100ff0417ac */ /* 0x000e700008000a00 */
[----:B------:R-:W-:Y:S01]  /*7af0*/  @P0 PLOP3.LUT P1, PT, P3, PT, PT, 0x80, 0x8 ;  /* 0x000000000008081c */ /* 0x000fe20001f2f070 */
[----:B-1----:R-:W-:Y:S04]  /*7b00*/  @UP1 UISETP.NE.U32.AND UP0, UPT, UR4, URZ, UPT ;  /* 0x000000ff0400128c */ /* 0x002fe8000bf05070 */
[----:B------:R-:W-:Y:S04]  /*7b10*/  @UP1 UISETP.NE.AND.EX UP0, UPT, UR5, URZ, UPT, UP0 ;  /* 0x000000ff0500128c */ /* 0x000fe8000bf05300 */
[----:B------:R-:W-:Y:S01]  /*7b20*/  @UP1 USEL UR4, URZ, 0xffffffff, UP0 ;  /* 0xffffffffff041887 */ /* 0x000fe20008000000 */
[----:B------:R-:W-:Y:S11]  /*7b30*/  @!P3 BRA `(.L_x_128) ;  /* 0x000000000030b947 */ /* 0x000ff60003800000 */
[----:B------:R-:W-:Y:S01]  /*7b40*/  ISETP.NE.U32.AND P2, PT, R74, RZ, PT ;  /* 0x000000ff4a00720c */ /* 0x000fe20003f45070 */
[----:B------:R-:W1:Y:S01]  /*7b50*/  LDCU.64 UR6, c[0x0][0x358] ;  /* 0x00006b00ff0677ac */ /* 0x000e620008000a00 */
[----:B------:R-:W-:Y:S02]  /*7b60*/  IMAD.MOV.U32 R79, RZ, RZ, 0x1 ;  /* 0x00000001ff4f7424 */ /* 0x000fe400078e00ff */
[----:B------:R-:W-:Y:S11]  /*7b70*/  ISETP.NE.AND.EX P2, PT, R75, RZ, PT, P2 ;  /* 0x000000ff4b00720c */ /* 0x000ff60003f45320 */
[----:B------:R-:W-:Y:S02]  /*7b80*/  @!UPT UIADD3 URZ, UPT, UPT, URZ, URZ, URZ ;  /* 0x000000fffffff290 */ /* 0x000fe4000fffe0ff */
[----:B------:R-:W2:Y:S01]  /*7b90*/  @P2 LDC.64 R4, c[0x0][0x888] ;  /* 0x00022200ff042b82 */ /* 0x000ea20000000a00 */
[----:B------:R-:W-:Y:S04]  /*7ba0*/  @P2 IMAD R0, R76, UR49, RZ ;  /* 0x000000314c002c24 */ /* 0x000fe8000f8e02ff */
[----:B--2---:R-:W-:Y:S04]  /*7bb0*/  @P2 IMAD.WIDE R4, R0, 0x4, R4 ;  /* 0x0000000400042825 */ /* 0x004fe800078e0204 */
[----:B------:R-:W-:Y:S01]  /*7bc0*/  HFMA2 R0, -RZ, RZ, 0, 5.9604644775390625e-08 ;  /* 0x00000001ff007431 */ /* 0x000fe200000001ff */
[----:B-1---5:R1:W5:Y:S04]  /*7bd0*/  @P2 LDG.E R39, desc[UR6][R4.64] ;  /* 0x0000000604272981 */ /* 0x022368000c1e1900 */
[----:B------:R-:W-:Y:S01]  /*7be0*/  @!P2 PRMT R79, R0, 0x7610, R79 ;  /* 0x00007610004fa816 */ /* 0x000fe2000000004f */
[----:B-1----:R-:W2:Y:S06]  /*7bf0*/  @!P2 LDC R39, c[0x0][0x880] ;  /* 0x00022000ff27ab82 */ /* 0x002eac0000000800 */
.L_x_128:
[----:B------:R-:W-:Y:S05]  /*7c00*/  @!P4 BRA `(.L_x_129) ;  /* 0x000000000024c947 */ /* 0x000fea0003800000 */
[----:B------:R-:W-:Y:S01]  /*7c10*/  ISETP.NE.U32.AND P2, PT, R70, RZ, PT ;  /* 0x000000ff4600720c */ /* 0x000fe20003f45070 */
[----:B------:R-:W1:Y:S03]  /*7c20*/  LDCU.64 UR6, c[0x0][0x358] ;  /* 0x00006b00ff0677ac */ /* 0x000e660008000a00 */
[----:B------:R-:W-:Y:S11]  /*7c30*/  ISETP.NE.AND.EX P2, PT, R71, RZ, PT, P2 ;  /* 0x000000ff4700720c */ /* 0x000ff60003f45320 */
[----:B------:R-:W-:Y:S02]  /*7c40*/  @!UPT UIADD3 URZ, UPT, UPT, URZ, URZ, URZ ;  /* 0x000000fffffff290 */ /* 0x000fe4000fffe0ff */
[----:B------:R-:W3:Y:S01]  /*7c50*/  @P2 LDC.64 R4, c[0x0][0x8a8] ;  /* 0x00022a00ff042b82 */ /* 0x000ee20000000a00 */
[----:B------:R-:W-:Y:S04]  /*7c60*/  @P2 IMAD R0, R72, UR49, RZ ;  /* 0x0000003148002c24 */ /* 0x000fe8000f8e02ff */
[----:B---3--:R-:W-:Y:S05]  /*7c70*/  @P2 IMAD.WIDE R4, R0, 0x4, R4 ;  /* 0x0000000400042825 */ /* 0x008fea00078e0204 */
[----:B-1---5:R1:W5:Y:S02]  /*7c80*/  @P2 LDG.E R38, desc[UR6][R4.64] ;  /* 0x0000000604262981 */ /* 0x022364000c1e1900 */
[----:B-1----:R-:W3:Y:S02]  /*7c90*/  @!P2 LDC R38, c[0x0][0x8a0] ;  /* 0x00022800ff26ab82 */ /* 0x002ee40000000800 */
.L_x_129:
[----:B--2--5:R-:W-:Y:S01]  /*7ca0*/  @P0 FSETP.NEU.AND P4, PT, R39, RZ, PT ;  /* 0x000000ff2700020b */ /* 0x024fe20003f8d000 */
[----:B------:R-:W-:Y:S01]  /*7cb0*/  IMAD.U32 R0, RZ, RZ, UR4 ;  /* 0x00000004ff007e24 */ /* 0x000fe2000f8e00ff */
[----:B------:R-:W-:Y:S01]  /*7cc0*/  @P0 LOP3.LUT P2, RZ, R79, 0xff, RZ, 0xc0, !PT ;  /* 0x000000ff4fff0812 */ /* 0x000fe2000784c0ff */
[----:B------:R-:W-:Y:S01]  /*7cd0*/  BSSY B1, `(.L_x_130) ;  /* 0x0000035000017945 */ /* 0x000fe20003800000 */
[----:B------:R-:W-:Y:S01]  /*7ce0*/  @P0 SEL R3, RZ, 0xffffffff, P4 ;  /* 0xffffffffff030807 */ /* 0x000fe20002000000 */
[----:B------:R-:W-:Y:S01]  /*7cf0*/  IMAD.IADD R2, R37, 0x1, R2 ;  /* 0x0000000125027824 */ /* 0x000fe200078e0202 */
[----:B------:R-:W-:Y:S02]  /*7d00*/  LEA R87, R36, UR45, 0x3 ;  /* 0x0000002d24577c11 */ /* 0x000fe4000f8e18ff */
[----:B------:R-:W-:Y:S02]  /*7d10*/  CS2R R18, SRZ ;  /* 0x0000000000127805 */ /* 0x000fe4000001ff00 */
[----:B------:R-:W-:Y:S02]  /*7d20*/  @P1 SEL R3, R0, R3, !P2 ;  /* 0x0000000300031207 */ /* 0x000fe40005000000 */
[----:B------:R-:W-:Y:S02]  /*7d30*/  CS2R R16, SRZ ;  /* 0x0000000000107805 */ /* 0x000fe4000001ff00 */
[----:B------:R-:W-:Y:S02]  /*7d40*/  PLOP3.LUT P5, PT, PT, PT, PT, 0x8, 0x80 ;  /* 0x000000000080781c */ /* 0x000fe40003fae170 */
[----:B------:R-:W-:Y:S02]  /*7d50*/  CS2R R26, SRZ ;  /* 0x00000000001a7805 */ /* 0x000fe4000001ff00 */
[----:B------:R-:W-:Y:S02]  /*7d60*/  @P0 LOP3.LUT R3, R3, 0x1, RZ, 0xc0, !PT ;  /* 0x0000000103030812 */ /* 0x000fe400078ec0ff */
[----:B------:R-:W-:Y:S02]  /*7d70*/  CS2R R24, SRZ ;  /* 0x0000000000187805 */ /* 0x000fe4000001ff00 */
[----:B------:R-:W-:Y:S11]  /*7d80*/  ISETP.NE.U32.OR P1, PT, R3, 0x1, !P0 ;  /* 0x000000010300780c */ /* 0x000ff60004725470 */
[----:B------:R-:W-:Y:S02]  /*7d90*/  @!UPT UIADD3 URZ, UPT, UPT, URZ, URZ, URZ ;  /* 0x000000fffffff290 */ /* 0x000fe4000fffe0ff */
[----:B------:R-:W-:Y:S04]  /*7da0*/  @P1 SHF.L.U32 R0, R82, 0x1f, RZ ;  /* 0x0000001f52001819 */ /* 0x000fe800000006ff */
[----:B------:R1:W2:Y:S02]  /*7db0*/  @P1 SYNCS.PHASECHK.TRANS64.TRYWAIT P0, [UR45+0x240], R0 ;  /* 0x00024000ff0015a7 */ /* 0x0002a4000800112d */
[----:B-1----:R-:W-:Y:S04]  /*7dc0*/  SHF.L.U32 R0, R84, 0x1f, RZ ;  /* 0x0000001f54007819 */ /* 0x002fe800000006ff */
[----:B------:R1:W4:Y:S01]  /*7dd0*/  SYNCS.PHASECHK.TRANS64.TRYWAIT P4, [R87+URZ+0x270], R0 ;  /* 0x00027000570075a7 */ /* 0x00032200080811ff */
[----:B--2---:R-:W-:Y:S01]  /*7de0*/  @P1 PLOP3.LUT P5, PT, P0, PT, PT, 0x8, 0x80 ;  /* 0x000000000080181c */ /* 0x004fe200007ae170 */
[----:B------:R-:W-:Y:S01]  /*7df0*/  @!UPT UIADD3 URZ, UPT, UPT, URZ, URZ, URZ ;  /* 0x000000fffffff290 */ /* 0x000fe2000fffe0ff */
[----:B-1----:R-:W-:Y:S11]  /*7e00*/  @!P1 BRA `(.L_x_131) ;  /* 0x0000000000849947 */ /* 0x002ff60003800000 */
[----:B------:R-:W-:Y:S01]  /*7e10*/  ISETP.NE.U32.AND P0, PT, RZ, UR60, PT ;  /* 0x0000003cff007c0c */ /* 0x000fe2000bf05070 */
[----:B------:R-:W-:Y:S01]  /*7e20*/  BSSY B0, `(.L_x_132) ;  /* 0x0000012000007945 */ /* 0x000fe20003800000 */
[----:B------:R-:W-:Y:S02]  /*7e30*/  FSETP.NEU.AND P2, PT, R39, RZ, PT ;  /* 0x000000ff2700720b */ /* 0x000fe40003f4d000 */
[----:B------:R-:W-:Y:S02]  /*7e40*/  CS2R R26, SRZ ;  /* 0x00000000001a7805 */ /* 0x000fe4000001ff00 */
[----:B------:R-:W-:Y:S02]  /*7e50*/  ISETP.NE.AND.EX P0, PT, RZ, UR61, PT, P0 ;  /* 0x0000003dff007c0c */ /* 0x000fe4000bf05300 */
[----:B------:R-:W-:Y:S02]  /*7e60*/  CS2R R24, SRZ ;  /* 0x0000000000187805 */ /* 0x000fe4000001ff00 */
[----:B------:R-:W-:Y:S02]  /*7e70*/  LOP3.LUT P1, RZ, R79, 0xff, RZ, 0xc0, !PT ;  /* 0x000000ff4fff7812 */ /* 0x000fe4000782c0ff */
[----:B------:R-:W-:Y:S02]  /*7e80*/  CS2R R18, SRZ ;  /* 0x0000000000127805 */ /* 0x000fe4000001ff00 */
[----:B------:R-:W-:Y:S02]  /*7e90*/  SEL R3, RZ, 0xffffffff, P2 ;  /* 0xffffffffff037807 */ /* 0x000fe40001000000 */
[----:B------:R-:W-:Y:S02]  /*7ea0*/  CS2R R16, SRZ ;  /* 0x0000000000107805 */ /* 0x000fe4000001ff00 */
[----:B------:R-:W-:Y:S04]  /*7eb0*/  SEL R4, RZ, 0xffffffff, P0 ;  /* 0xffffffffff047807 */ /* 0x000fe80000000000 */
[----:B------:R-:W-:Y:S04]  /*7ec0*/  @P3 SEL R3, R4, R3, !P1 ;  /* 0x0000000304033207 */ /* 0x000fe80004800000 */
[----:B------:R-:W-:Y:S04]  /*7ed0*/  LOP3.LUT R3, R3, 0x1, RZ, 0xc0, !PT ;  /* 0x0000000103037812 */ /* 0x000fe800078ec0ff */
[----:B------:R-:W-:Y:S01]  /*7ee0*/  ISETP.NE.U32.AND P0, PT, R3, 0x1, PT ;  /* 0x000000010300780c */ /* 0x000fe20003f05070 */
[----:B------:R-:W-:Y:S01]  /*7ef0*/  @!UPT UIADD3 URZ, UPT, UPT, URZ, URZ, URZ ;  /* 0x000000fffffff290 */ /* 0x000fe2000fffe0ff */
[----:B------:R-:W-:Y:S11]  /*7f00*/  @!P5 BRA `(.L_x_133) ;  /* 0x00000000000cd947 */ /* 0x000ff60003800000 */
[----:B------:R-:W-:Y:S04]  /*7f10*/  SHF.L.U32 R4, R82, 0x1f, RZ ;  /* 0x0000001f52047819 */ /* 0x000fe800000006ff */
[----:B------:R-:W1:Y:S02]  /*7f20*/  SYNCS.PHASECHK.TRANS64.TRYWAIT P1, [UR45+0x240], R4 ;  /* 0x00024004ff0075a7 */ /* 0x000e64000802112d */
[----:B-1----:R-:W-:Y:S05]  /*7f30*/  @!P1 BRA `(.L_x_134) ;  /* 0x0000002000b09947 */ /* 0x002fea0003800000 */
.L_x_133:
[----:B------:R-:W-:Y:S05]  /*7f40*/  BSYNC B0 ;  /* 0x0000000000007941 */ /* 0x000fea0003800000 */
.L_x_132:
[----:B------:R-:W2:Y:S01]  /*7f50*/  S2UR UR5, SR_CgaCtaId ;  /* 0x00000000000579c3 */ /* 0x000ea20000008800 */
[----:B------:R1:W1:Y:S01]  /*7f60*/  @P0 LDS.128 R24, [R78+UR45+0x400] ;  /* 0x0004002d4e180984 */ /* 0x0002620008000c00 */
[----:B------:R-:W-:Y:S01]  /*7f70*/  UIADD3 UR4, UPT, UPT, UR45, 0x248, URZ ;  /* 0x000002482d047890 */ /* 0x000fe2000fffe0ff */
[----:B------:R-:W-:Y:S02]  /*7f80*/  LOP3.LUT R82, R82, 0x1, RZ, 0x3c, !PT ;  /* 0x0000000152527812 */ /* 0x000fe400078e3cff */
[----:B------:R1:W1:Y:S01]  /*7f90*/  @P0 LDS.128 R16, [R85+0x10] ;  /* 0x0000100055100984 */ /* 0x0002620000000c00 */
[----:B------:R-:W-:Y:S01]  /*7fa0*/  @!PT LDS RZ, [RZ] ;  /* 0x00000000fffff984 */ /* 0x000fe20000000800 */
[----:B------:R-:W-:Y:S01]  /*7fb0*/  @!PT LDS RZ, [RZ] ;  /* 0x00000000fffff984 */ /* 0x000fe20000000800 */
[----:B------:R-:W-:Y:S01]  /*7fc0*/  @!PT LDS RZ, [RZ] ;  /* 0x00000000fffff984 */ /* 0x000fe20000000800 */
[----:B------:R-:W-:Y:S01]  /*7fd0*/  @!PT LDS RZ, [RZ] ;  /* 0x00000000fffff984 */ /* 0x000fe20000000800 */
[----:B------:R5:W-:Y:S06]  /*7fe0*/  MEMBAR.ALL.CTA ;  /* 0x0000000000007992 */ /* 0x000bec0000008000 */
[----:B-----5:R-:W5:Y:S01]  /*7ff0*/  FENCE.VIEW.ASYNC.S ;  /* 0x00000000000073c6 */ /* 0x020f620000000000 */
[----:B--2---:R-:W-:Y:S09]  /*8000*/  UPRMT UR4, UR5, 0x654, UR4 ;  /* 0x0000065405047896 */ /* 0x004ff20008000004 */
[----:B-----5:R-:W-:Y:S03]  /*8010*/  SYNCS.ARRIVE.TRANS64.RED.A1T0 RZ, [UR4], RZ ;  /* 0x000000ffffff79a7 */ /* 0x020fe60008100404 */
.L_x_131:
[----:B------:R-:W-:Y:S05]  /*8020*/  BSYNC B1 ;  /* 0x0000000000017941 */ /* 0x000fea0003800000 */
.L_x_130:
[----:B-1----:R-:W-:Y:S04]  /*8030*/  SHF.R.U32.HI R3, RZ, 0x15, R2 ;  /* 0x00000015ff037819 */ /* 0x002fe80000011602 */
[----:B------:R-:W-:Y:S01]  /*8040*/  LOP3.LUT P0, RZ, R3, 0x3, R80, 0x48, !PT ;  /* 0x0000000303ff7812 */ /* 0x000fe20007804850 */
[----:B------:R-:W-:Y:S01]  /*8050*/  @!UPT UIADD3 URZ, UPT, UPT, URZ, URZ, URZ ;  /* 0x000000fffffff290 */ /* 0x000fe2000fffe0ff */
[----:B----4-:R-:W-:Y:S11]  /*8060*/  @P4 BRA `(.L_x_135) ;  /* 0x0000000000084947 */ /* 0x010ff60003800000 */
[----:B------:R-:W1:Y:S02]  /*8070*/  SYNCS.PHASECHK.TRANS64.TRYWAIT P1, [R87+URZ+0x270], R0 ;  /* 0x00027000570075a7 */ /* 0x000e6400080211ff */
[----:B-1----:R-:W-:Y:S05]  /*8080*/  @!P1 BRA `(.L_x_136) ;  /* 0x0000002000749947 */ /* 0x002fea0003800000 */
.L_x_135:
[----:B------:R-:W-:Y:S05]  /*8090*/  @!P0 BRA `(.L_x_137) ;  /* 0x0000000000408947 */ /* 0x000fea0003800000 */
[----:B------:R-:W2:Y:S01]  /*80a0*/  LDCU.64 UR8, c[0x4][0x70] ;  /* 0x01000e00ff0877ac */ /* 0x000ea20008000a00 */
[----:B------:R-:W-:Y:S01]  /*80b0*/  MOV R15, 0x0 ;  /* 0x00000000000f7802 */ /* 0x000fe20000000f00 */
[----:B------:R-:W-:Y:S02]  /*80c0*/  HFMA2 R12, -RZ, RZ, 0, 5.9604644775390625e-08 ;  /* 0x00000001ff0c7431 */ /* 0x000fe400000001ff */
[----:B------:R-:W-:Y:S02]  /*80d0*/  IMAD.MOV.U32 R8, RZ, RZ, 0x192 ;  /* 0x00000192ff087424 */ /* 0x000fe400078e00ff */
[----:B------:R-:W-:Y:S01]  /*80e0*/  IMAD.MOV.U32 R13, RZ, RZ, RZ ;  /* 0x000000ffff0d7224 */ /* 0x000fe200078e00ff */
[----:B------:R-:W4:Y:S01]  /*80f0*/  LDCU.64 UR6, c[0x4][0x78] ;  /* 0x01000f00ff0677ac */ /* 0x000f220008000a00 */
[----:B------:R-:W1:Y:S01]  /*8100*/  LDC.64 R14, c[0x4][R15] ;  /* 0x010000000f0e7b82 */ /* 0x000e620000000a00 */
[----:B------:R-:W5:Y:S01]  /*8110*/  LDCU.64 UR4, c[0x4][0x10] ;  /* 0x01000200ff0477ac */ /* 0x000f620008000a00 */
[----:B--2---:R-:W-:Y:S01]  /*8120*/  MOV R5, UR9 ;  /* 0x0000000900057c02 */ /* 0x004fe20008000f00 */
[----:B------:R-:W-:Y:S01]  /*8130*/  IMAD.U32 R4, RZ, RZ, UR8 ;  /* 0x00000008ff047e24 */ /* 0x000fe2000f8e00ff */
[----:B----4-:R-:W-:Y:S01]  /*8140*/  MOV R7, UR7 ;  /* 0x0000000700077c02 */ /* 0x010fe20008000f00 */
[----:B------:R-:W-:Y:S01]  /*8150*/  IMAD.U32 R6, RZ, RZ, UR6 ;  /* 0x00000006ff067e24 */ /* 0x000fe2000f8e00ff */
[----:B-----5:R-:W-:Y:S01]  /*8160*/  MOV R11, UR5 ;  /* 0x00000005000b7c02 */ /* 0x020fe20008000f00 */
[----:B------:R-:W-:Y:S02]  /*8170*/  IMAD.U32 R10, RZ, RZ, UR4 ;  /* 0x00000004ff0a7e24 */ /* 0x000fe4000f8e00ff */
[----:B------:R-:W-:Y:S07]  /*8180*/  LEPC R20, `(.L_x_137) ;  /* 0x000000001014794e */ /* 0x000fee0000000000 */
[----:B-1-3--:R-:W-:Y:S05]  /*8190*/  CALL.ABS.NOINC R14 ;  /* 0x000000000e007343 */ /* 0x00afea0003c00000 */
.L_x_137:
[----:B------:R-:W-:Y:S01]  /*81a0*/  LOP3.LUT P0, RZ, R69, 0x60, RZ, 0xc0, !PT ;  /* 0x0000006045ff7812 */ /* 0x000fe2000780c0ff */
[----:B------:R-:W-:Y:S05]  /*81b0*/  WARPSYNC.ALL ;  /* 0x0000000000007948 */ /* 0x000fea0003800000 */
[----:B------:R-:W-:Y:S01]  /*81c0*/  R2UR UR4, R2 ;  /* 0x00000000020472ca */ /* 0x000fe200000e0000 */
[----:B------:R-:W-:Y:S01]  /*81d0*/  BSSY.RECONVERGENT B0, `(.L_x_138) ;  /* 0x00000bb000007945 */ /* 0x000fe20003800200 */
[-C--:B------:R-:W-:Y:S02]  /*81e0*/  F2FP.F16.E4M3.UNPACK_B R2, R24.reuse ;  /* 0x00000018ff02723e */ /* 0x080fe400020006ff */
[-C--:B------:R-:W-:Y:S02]  /*81f0*/  F2FP.F16.E4M3.UNPACK_B R4, R25.reuse ;  /* 0x00000019ff04723e */ /* 0x080fe400020006ff */
[----:B------:R-:W-:Y:S01]  /*8200*/  F2FP.F16.E4M3.UNPACK_B R24, R24.H1 ;  /* 0x00000018ff18723e */ /* 0x000fe200030006ff */
[----:B-1----:R-:W-:Y:S01]  /*8210*/  HADD2.F32 R0, -RZ, R2.H0_H0 ;  /* 0x20000002ff007230 */ /* 0x002fe20000004100 */
[----:B------:R-:W-:Y:S01]  /*8220*/  F2FP.F16.E4M3.UNPACK_B R25, R25.H1 ;  /* 0x00000019ff19723e */ /* 0x000fe200030006ff */
[----:B------:R-:W-:Y:S01]  /*8230*/  HADD2.F32 R41, -RZ, R4.H0_H0 ;  /* 0x20000004ff297230 */ /* 0x000fe20000004100 */
[-C--:B------:R-:W-:Y:S01]  /*8240*/  F2FP.F16.E4M3.UNPACK_B R46, R26.reuse ;  /* 0x0000001aff2e723e */ /* 0x080fe200020006ff */
[--C-:B------:R-:W-:Y:S01]  /*8250*/  HADD2.F32 R3, -RZ, R24.reuse.H0_H0 ;  /* 0x20000018ff037230 */ /* 0x100fe20000004100 */
[----:B------:R-:W-:Y:S01]  /*8260*/  F2FP.F16.E4M3.UNPACK_B R48, R26.H1 ;  /* 0x0000001aff30723e */ /* 0x000fe200030006ff */
[----:B------:R-:W-:Y:S01]  /*8270*/  HADD2.F32 R40, -RZ, R24.H1_H1 ;  /* 0x30000018ff287230 */ /* 0x000fe20000004100 */
[-C--:B------:R-:W-:Y:S01]  /*8280*/  F2FP.F16.E4M3.UNPACK_B R50, R27.reuse ;  /* 0x0000001bff32723e */ /* 0x080fe200020006ff */
[----:B------:R-:W-:Y:S01]  /*8290*/  HADD2.F32 R42, -RZ, R4.H1_H1 ;  /* 0x30000004ff2a7230 */ /* 0x000fe20000004100 */
[----:B------:R-:W-:Y:S01]  /*82a0*/  F2FP.F16.E4M3.UNPACK_B R52, R27.H1 ;  /* 0x0000001bff34723e */ /* 0x000fe200030006ff */
[--C-:B------:R-:W-:Y:S01]  /*82b0*/  HADD2.F32 R43, -RZ, R25.reuse.H0_H0 ;  /* 0x20000019ff2b7230 */ /* 0x100fe20000004100 */
[-C--:B------:R-:W-:Y:S01]  /*82c0*/  F2FP.F16.E4M3.UNPACK_B R54, R16.reuse ;  /* 0x00000010ff36723e */ /* 0x080fe200020006ff */
[----:B------:R-:W-:Y:S01]  /*82d0*/  HADD2.F32 R44, -RZ, R25.H1_H1 ;  /* 0x30000019ff2c7230 */ /* 0x000fe20000004100 */
[----:B------:R-:W-:Y:S01]  /*82e0*/  F2FP.F16.E4M3.UNPACK_B R56, R16.H1 ;  /* 0x00000010ff38723e */ /* 0x000fe200030006ff */
[----:B------:R-:W-:Y:S01]  /*82f0*/  HADD2.F32 R2, -RZ, R2.H1_H1 ;  /* 0x30000002ff027230 */ /* 0x000fe20000004100 */
[-C--:B------:R-:W-:Y:S01]  /*8300*/  F2FP.F16.E4M3.UNPACK_B R58, R17.reuse ;  /* 0x00000011ff3a723e */ /* 0x080fe200020006ff */
[--C-:B------:R-:W-:Y:S01]  /*8310*/  HADD2.F32 R45, -RZ, R46.reuse.H0_H0 ;  /* 0x2000002eff2d7230 */ /* 0x100fe20000004100 */
        /* <DEDUP_REMOVED lines=10> */
[----:B------:R-:W1:Y:S01]  /*83c0*/  LDTM.x32 R4, tmem[UR4] ;  /* 0x00000004000479ee */ /* 0x000e6200082c0000 */
[----:B------:R-:W-:Y:S01]  /*83d0*/  NOP ;  /* 0x0000000000007918 */ /* 0x000fe20000000000 */
[----:B------:R-:W-:Y:S01]  /*83e0*/  IADD3 R87, PT, PT, R87, 0x280, RZ ;  /* 0x0000028057577810 */ /* 0x000fe20007ffe0ff */
[--C-:B------:R-:W-:Y:S01]  /*83f0*/  HADD2.F32 R53, -RZ, R54.reuse.H0_H0 ;  /* 0x20000036ff357230 */ /* 0x100fe20000004100 */
[----:B------:R-:W-:Y:S01]  /*8400*/  IADD3 R36, PT, PT, R36, 0x1, RZ ;  /* 0x0000000124247810 */ /* 0x000fe20007ffe0ff */
[----:B------:R-:W-:Y:S01]  /*8410*/  HADD2.F32 R54, -RZ, R54.H1_H1 ;  /* 0x30000036ff367230 */ /* 0x000fe20000004100 */
[----:B------:R-:W-:Y:S01]  /*8420*/  LOP3.LUT R87, R87, 0xfefffff8, RZ, 0xc0, !PT ;  /* 0xfefffff857577812 */ /* 0x000fe200078ec0ff */
[--C-:B------:R-:W-:Y:S02]  /*8430*/  HADD2.F32 R57, -RZ, R58.reuse.H0_H0 ;  /* 0x2000003aff397230 */ /* 0x100fe40000004100 */
[----:B------:R-:W-:Y:S01]  /*8440*/  HADD2.F32 R58, -RZ, R58.H1_H1 ;  /* 0x3000003aff3a7230 */ /* 0x000fe20000004100 */
[----:B-1----:R1:W-:Y:S01]  /*8450*/  SYNCS.ARRIVE.TRANS64.RED.A1T0 RZ, [R87+URZ], RZ ;  /* 0x000000ff57ff79a7 */ /* 0x0023e200081004ff */
[--C-:B------:R-:W-:Y:S02]  /*8460*/  HADD2.F32 R61, -RZ, R62.reuse.H0_H0 ;  /* 0x2000003eff3d7230 */ /* 0x100fe40000004100 */
[----:B------:R-:W-:Y:S02]  /*8470*/  HADD2.F32 R62, -RZ, R62.H1_H1 ;  /* 0x3000003eff3e7230 */ /* 0x000fe40000004100 */
[--C-:B------:R-:W-:Y:S02]  /*8480*/  HADD2.F32 R65, -RZ, R66.reuse.H0_H0 ;  /* 0x20000042ff417230 */ /* 0x100fe40000004100 */
[----:B------:R-:W-:Y:S02]  /*8490*/  HADD2.F32 R66, -RZ, R66.H1_H1 ;  /* 0x30000042ff427230 */ /* 0x000fe40000004100 */
[--C-:B------:R-:W-:Y:S02]  /*84a0*/  HADD2.F32 R51, -RZ, R52.reuse.H0_H0 ;  /* 0x20000034ff337230 */ /* 0x100fe40000004100 */
[----:B------:R-:W-:Y:S02]  /*84b0*/  HADD2.F32 R52, -RZ, R52.H1_H1 ;  /* 0x30000034ff347230 */ /* 0x000fe40000004100 */
[--C-:B------:R-:W-:Y:S02]  /*84c0*/  HADD2.F32 R55, -RZ, R56.reuse.H0_H0 ;  /* 0x20000038ff377230 */ /* 0x100fe40000004100 */
[C---:B---3--:R-:W-:Y:S01]  /*84d0*/  FMUL R4, R38.reuse, R4 ;  /* 0x0000000426047220 */ /* 0x048fe20000400000 */
[C---:B------:R-:W-:Y:S01]  /*84e0*/  FMUL R5, R38.reuse, R5 ;  /* 0x0000000526057220 */ /* 0x040fe20000400000 */
[C---:B------:R-:W-:Y:S01]  /*84f0*/  FMUL R8, R38.reuse, R8 ;  /* 0x0000000826087220 */ /* 0x040fe20000400000 */
[C---:B------:R-:W-:Y:S01]  /*8500*/  FMUL R9, R38.reuse, R9 ;  /* 0x0000000926097220 */ /* 0x040fe20000400000 */
[C---:B------:R-:W-:Y:S01]  /*8510*/  FFMA R4, R39.reuse, R0, R4 ;  /* 0x0000000027047223 */ /* 0x040fe20000000004 */
[C---:B------:R-:W-:Y:S01]  /*8520*/  FFMA R5, R39.reuse, R2, R5 ;  /* 0x0000000227057223 */ /* 0x040fe20000000005 */
[C---:B------:R-:W-:Y:S01]  /*8530*/  FMUL R12, R38.reuse, R12 ;  /* 0x0000000c260c7220 */ /* 0x040fe20000400000 */
        /* <DEDUP_REMOVED lines=15> */
[C---:B------:R-:W-:Y:S01]  /*8630*/  FFMA R6, R39.reuse, R3, R6 ;  /* 0x0000000327067223 */ /* 0x040fe20000000006 */
[C---:B------:R-:W-:Y:S01]  /*8640*/  FFMA R7, R39.reuse, R40, R7 ;  /* 0x0000002827077223 */ /* 0x040fe20000000007 */
[C---:B------:R-:W-:Y:S01]  /*8650*/  FFMA R8, R39.reuse, R41, R8 ;  /* 0x0000002927087223 */ /* 0x040fe20000000008 */
[C---:B------:R-:W-:Y:S01]  /*8660*/  FFMA R9, R39.reuse, R42, R9 ;  /* 0x0000002a27097223 */ /* 0x040fe20000000009 */
[C---:B------:R-:W-:Y:S01]  /*8670*/  FFMA R10, R39.reuse, R43, R10 ;  /* 0x0000002b270a7223 */ /* 0x040fe2000000000a */
[C---:B------:R-:W-:Y:S01]  /*8680*/  FFMA R11, R39.reuse, R44, R11 ;  /* 0x0000002c270b7223 */ /* 0x040fe2000000000b */
[C---:B------:R-:W-:Y:S01]  /*8690*/  FFMA R12, R39.reuse, R45, R12 ;  /* 0x0000002d270c7223 */ /* 0x040fe2000000000c */
[----:B------:R-:W-:Y:S01]  /*86a0*/  FFMA R13, R39, R46, R13 ;  /* 0x0000002e270d7223 */ /* 0x000fe2000000000d */
[----:B------:R-:W-:Y:S01]  /*86b0*/  F2FP.SATFINITE.E4M3.F32.PACK_AB_MERGE_C R6, R7, R6, RZ ;  /* 0x000000060706723e */ /* 0x000fe200048070ff */
[C---:B------:R-:W-:Y:S01]  /*86c0*/  FMUL R14, R38.reuse, R14 ;  /* 0x0000000e260e7220 */ /* 0x040fe20000400000 */
[----:B------:R-:W-:Y:S01]  /*86d0*/  F2FP.SATFINITE.E4M3.F32.PACK_AB_MERGE_C R10, R11, R10, RZ ;  /* 0x0000000a0b0a723e */ /* 0x000fe200048070ff */
[C---:B------:R-:W-:Y:S01]  /*86e0*/  FMUL R15, R38.reuse, R15 ;  /* 0x0000000f260f7220 */ /* 0x040fe20000400000 */
[----:B------:R-:W-:Y:S01]  /*86f0*/  F2FP.SATFINITE.E4M3.F32.PACK_AB_MERGE_C R4, R5, R4, R6 ;  /* 0x000000040504723e */ /* 0x000fe20004807006 */
[----:B------:R-:W-:Y:S01]  /*8700*/  FFMA R14, R39, R47, R14 ;  /* 0x0000002f270e7223 */ /* 0x000fe2000000000e */
[----:B------:R-:W-:Y:S01]  /*8710*/  F2FP.SATFINITE.E4M3.F32.PACK_AB_MERGE_C R5, R9, R8, R10 ;  /* 0x000000080905723e */ /* 0x000fe2000480700a */
[C---:B------:R-:W-:Y:S01]  /*8720*/  FFMA R15, R39.reuse, R48, R15 ;  /* 0x00000030270f7223 */ /* 0x040fe2000000000f */
[C---:B------:R-:W-:Y:S01]  /*8730*/  FFMA R16, R39.reuse, R49, R16 ;  /* 0x0000003127107223 */ /* 0x040fe20000000010 */
[C---:B------:R-:W-:Y:S01]  /*8740*/  FFMA R17, R39.reuse, R50, R17 ;  /* 0x0000003227117223 */ /* 0x040fe20000000011 */
[C---:B------:R-:W-:Y:S01]  /*8750*/  FMUL R18, R38.reuse, R18 ;  /* 0x0000001226127220 */ /* 0x040fe20000400000 */
[C---:B------:R-:W-:Y:S01]  /*8760*/  FMUL R19, R38.reuse, R19 ;  /* 0x0000001326137220 */ /* 0x040fe20000400000 */
[----:B------:R-:W-:Y:S02]  /*8770*/  HADD2.F32 R56, -RZ, R56.H1_H1 ;  /* 0x30000038ff387230 */ /* 0x000fe40000004100 */
[C---:B------:R-:W-:Y:S01]  /*8780*/  FMUL R22, R38.reuse, R22 ;  /* 0x0000001626167220 */ /* 0x040fe20000400000 */
[C---:B------:R-:W-:Y:S01]  /*8790*/  FFMA R18, R39.reuse, R51, R18 ;  /* 0x0000003327127223 */ /* 0x040fe20000000012 */
[C---:B------:R-:W-:Y:S01]  /*87a0*/  FFMA R19, R39.reuse, R52, R19 ;  /* 0x0000003427137223 */ /* 0x040fe20000000013 */
[C---:B------:R-:W-:Y:S01]  /*87b0*/  FMUL R23, R38.reuse, R23 ;  /* 0x0000001726177220 */ /* 0x040fe20000400000 */
[C---:B------:R-:W-:Y:S01]  /*87c0*/  FFMA R20, R39.reuse, R53, R20 ;  /* 0x0000003527147223 */ /* 0x040fe20000000014 */
[C---:B------:R-:W-:Y:S01]  /*87d0*/  FFMA R21, R39.reuse, R54, R21 ;  /* 0x0000003627157223 */ /* 0x040fe20000000015 */
[--C-:B------:R-:W-:Y:S02]  /*87e0*/  HADD2.F32 R59, -RZ, R60.reuse.H0_H0 ;  /* 0x2000003cff3b7230 */ /* 0x100fe40000004100 */
[C---:B------:R-:W-:Y:S01]  /*87f0*/  FFMA R22, R39.reuse, R55, R22 ;  /* 0x0000003727167223 */ /* 0x040fe20000000016 */
[----:B------:R-:W-:Y:S02]  /*8800*/  HADD2.F32 R60, -RZ, R60.H1_H1 ;  /* 0x3000003cff3c7230 */ /* 0x000fe40000004100 */
[C---:B------:R-:W-:Y:S01]  /*8810*/  FMUL R3, R38.reuse, R26 ;  /* 0x0000001a26037220 */ /* 0x040fe20000400000 */
        /* <DEDUP_REMOVED lines=16> */
[----:B------:R-:W-:Y:S01]  /*8920*/  FFMA R31, R39, R64, R31 ;  /* 0x00000040271f7223 */ /* 0x000fe2000000001f */
[----:B------:R-:W-:Y:S01]  /*8930*/  FMUL R35, R38, R35 ;  /* 0x0000002326237220 */ /* 0x000fe20000400000 */
[----:B------:R-:W-:Y:S01]  /*8940*/  F2FP.SATFINITE.E4M3.F32.PACK_AB_MERGE_C R14, R15, R14, RZ ;  /* 0x0000000e0f0e723e */ /* 0x000fe200048070ff */
[----:B------:R-:W-:Y:S01]  /*8950*/  FFMA R28, R39, R65, R28 ;  /* 0x00000041271c7223 */ /* 0x000fe2000000001c */
[----:B------:R-:W-:Y:S01]  /*8960*/  F2FP.SATFINITE.E4M3.F32.PACK_AB_MERGE_C R7, R19, R18, RZ ;  /* 0x000000121307723e */ /* 0x000fe200048070ff */
[C---:B------:R-:W-:Y:S01]  /*8970*/  FFMA R29, R39.reuse, R66, R29 ;  /* 0x00000042271d7223 */ /* 0x040fe2000000001d */
[----:B------:R-:W-:Y:S01]  /*8980*/  FFMA R30, R39, R67, R30 ;  /* 0x00000043271e7223 */ /* 0x000fe2000000001e */
[----:B------:R-:W-:Y:S01]  /*8990*/  F2FP.SATFINITE.E4M3.F32.PACK_AB_MERGE_C R22, R23, R22, RZ ;  /* 0x000000161716723e */ /* 0x000fe200048070ff */
[----:B------:R-:W-:Y:S01]  /*89a0*/  FFMA R35, R39, R68, R35 ;  /* 0x0000004427237223 */ /* 0x000fe20000000023 */
[----:B------:R-:W-:Y:S02]  /*89b0*/  F2FP.SATFINITE.E4M3.F32.PACK_AB_MERGE_C R6, R13, R12, R14 ;  /* 0x0000000c0d06723e */ /* 0x000fe4000480700e */
[----:B------:R-:W-:Y:S02]  /*89c0*/  F2FP.SATFINITE.E4M3.F32.PACK_AB_MERGE_C R7, R17, R16, R7 ;  /* 0x000000101107723e */ /* 0x000fe40004807007 */
[----:B------:R-:W-:Y:S02]  /*89d0*/  F2FP.SATFINITE.E4M3.F32.PACK_AB_MERGE_C R20, R21, R20, R22 ;  /* 0x000000141514723e */ /* 0x000fe40004807016 */
[----:B------:R-:W-:Y:S01]  /*89e0*/  F2FP.SATFINITE.E4M3.F32.PACK_AB_MERGE_C R3, R27, R3, RZ ;  /* 0x000000031b03723e */ /* 0x000fe200048070ff */
[----:B------:R1:W-:Y:S01]  /*89f0*/  STS.128 [R78+UR45+0x1400], R4 ;  /* 0x001400044e007988 */ /* 0x0003e20008000c2d */
[----:B------:R-:W-:Y:S02]  /*8a00*/  F2FP.SATFINITE.E4M3.F32.PACK_AB_MERGE_C R22, R31, R26, RZ ;  /* 0x0000001a1f16723e */ /* 0x000fe400048070ff */
[----:B------:R-:W-:Y:S02]  /*8a10*/  F2FP.SATFINITE.E4M3.F32.PACK_AB_MERGE_C R23, R35, R30, RZ ;  /* 0x0000001e2317723e */ /* 0x000fe400048070ff */
[----:B------:R-:W-:Y:S02]  /*8a20*/  F2FP.SATFINITE.E4M3.F32.PACK_AB_MERGE_C R21, R2, R0, R3 ;  /* 0x000000000215723e */ /* 0x000fe40004807003 */
[----:B------:R-:W-:Y:S02]  /*8a30*/  F2FP.SATFINITE.E4M3.F32.PACK_AB_MERGE_C R22, R25, R24, R22 ;  /* 0x000000181916723e */ /* 0x000fe40004807016 */
[----:B------:R-:W-:Y:S05]  /*8a40*/  F2FP.SATFINITE.E4M3.F32.PACK_AB_MERGE_C R23, R29, R28, R23 ;  /* 0x0000001c1d17723e */ /* 0x000fea0004807017 */
[----:B------:R1:W-:Y:S01]  /*8a50*/  STS.128 [R85+0x1010], R20 ;  /* 0x0010101455007388 */ /* 0x0003e20000000c00 */
[----:B------:R-:W-:Y:S01]  /*8a60*/  @!PT LDS RZ, [RZ] ;  /* 0x00000000fffff984 */ /* 0x000fe20000000800 */
[----:B------:R-:W-:Y:S01]  /*8a70*/  @!PT LDS RZ, [RZ] ;  /* 0x00000000fffff984 */ /* 0x000fe20000000800 */
[----:B------:R-:W-:Y:S01]  /*8a80*/  @!PT LDS RZ, [RZ] ;  /* 0x00000000fffff984 */ /* 0x000fe20000000800 */
[----:B------:R-:W-:Y:S01]  /*8a90*/  @!PT LDS RZ, [RZ] ;  /* 0x00000000fffff984 */ /* 0x000fe20000000800 */
[----:B------:R2:W-:Y:S07]  /*8aa0*/  MEMBAR.ALL.CTA ;  /* 0x0000000000007992 */ /* 0x0005ee0000008000 */
[----:B--2---:R-:W2:Y:S02]  /*8ab0*/  FENCE.VIEW.ASYNC.S ;  /* 0x00000000000073c6 */ /* 0x004ea40000000000 */
[----:B--2---:R-:W-:Y:S06]  /*8ac0*/  BAR.SYNC.DEFER_BLOCKING 0x1, 0x80 ;  /* 0x0042000000007b1d */ /* 0x004fec0000010000 */
[----:B------:R-:W-:Y:S05]  /*8ad0*/  @P0 BRA `(.L_x_139) ;  /* 0x0000000000a80947 */ /* 0x000fea0003800000 */
[----:B------:R-:W-:Y:S01]  /*8ae0*/  ULOP3.LUT UR4, UR44, UR58, URZ, 0x3c, !UPT ;  /* 0x0000003a2c047292 */ /* 0x000fe2000f8e3cff */
[----:B------:R-:W-:Y:S01]  /*8af0*/  IMAD.U32 R3, RZ, RZ, UR58 ;  /* 0x0000003aff037e24 */ /* 0x000fe2000f8e00ff */
[----:B------:R-:W2:Y:S01]  /*8b00*/  LDCU.64 UR6, c[0x0][0x348] ;  /* 0x00006900ff0677ac */ /* 0x000ea20008000a00 */
[----:B------:R-:W-:Y:S03]  /*8b10*/  IMAD.U32 R0, RZ, RZ, UR44 ;  /* 0x0000002cff007e24 */ /* 0x000fe6000f8e00ff */
[----:B------:R-:W-:Y:S01]  /*8b20*/  IABS R3, R3 ;  /* 0x0000000300037213 */ /* 0x000fe20000000000 */
[----:B------:R-:W-:Y:S01]  /*8b30*/  USHF.L.U32 UR9, UR46, 0x6, URZ ;  /* 0x000000062e097899 */ /* 0x000fe200080006ff */
[----:B------:R-:W-:Y:S01]  /*8b40*/  IABS R0, R0 ;  /* 0x0000000000007213 */ /* 0x000fe20000000000 */
[----:B------:R-:W-:Y:S01]  /*8b50*/  USHF.L.U32 UR10, UR47, 0x6, URZ ;  /* 0x000000062f0a7899 */ /* 0x000fe200080006ff */
[----:B-1----:R-:W1:Y:S01]  /*8b60*/  I2F.RP R4, R3 ;  /* 0x0000000300047306 */ /* 0x002e620000209400 */
[----:B------:R-:W-:Y:S02]  /*8b70*/  UISETP.GE.AND UP0, UPT, UR4, URZ, UPT ;  /* 0x000000ff0400728c */ /* 0x000fe4000bf06270 */
[----:B------:R-:W-:Y:S02]  /*8b80*/  UISETP.NE.AND UP1, UPT, UR58, URZ, UPT ;  /* 0x000000ff3a00728c */ /* 0x000fe4000bf25270 */
[----:B------:R-:W-:Y:S06]  /*8b90*/  UIADD3 UR4, UPT, UPT, UR45, 0x1400, URZ ;  /* 0x000014002d047890 */ /* 0x000fec000fffe0ff */
[----:B------:R-:W-:Y:S01]  /*8ba0*/  IMAD.U32 R86, RZ, RZ, UR4 ;  /* 0x00000004ff567e24 */ /* 0x000fe2000f8e00ff */
[----:B-1----:R-:W1:Y:S04]  /*8bb0*/  MUFU.RCP R4, R4 ;  /* 0x0000000400047308 */ /* 0x002e680000001000 */
[----:B------:R-:W-:Y:S01]  /*8bc0*/  R2UR UR8, R86 ;  /* 0x00000000560872ca */ /* 0x000fe200000e0000 */
[----:B-1----:R-:W-:Y:S05]  /*8bd0*/  VIADD R4, R4, 0xffffffe ;  /* 0x0ffffffe04047836 */ /* 0x002fea0000000000 */
[----:B------:R-:W1:Y:S02]  /*8be0*/  F2I.FTZ.U32.TRUNC.NTZ R5, R4 ;  /* 0x0000000400057305 */ /* 0x000e64000021f000 */
[----:B-1----:R-:W-:Y:S02]  /*8bf0*/  IADD3 R2, PT, PT, RZ, -R5, RZ ;  /* 0x80000005ff027210 */ /* 0x002fe40007ffe0ff */
[----:B------:R-:W-:Y:S03]  /*8c00*/  MOV R4, RZ ;  /* 0x000000ff00047202 */ /* 0x000fe60000000f00 */
        /* <DEDUP_REMOVED lines=9> */
[----:B------:R-:W-:Y:S11]  /*8ca0*/  ISETP.GE.U32.AND P1, PT, R0, R3, PT ;  /* 0x000000030000720c */ /* 0x000ff60003f26070 */
[----:B------:R-:W-:Y:S02]  /*8cb0*/  @!UPT UIADD3 URZ, UPT, UPT, URZ, URZ, URZ ;  /* 0x000000fffffff290 */ /* 0x000fe4000fffe0ff */
[----:B------:R-:W-:Y:S04]  /*8cc0*/  @P1 IADD3 R5, PT, PT, R5, 0x1, RZ ;  /* 0x0000000105051810 */ /* 0x000fe80007ffe0ff */
[----:B------:R-:W-:Y:S11]  /*8cd0*/  R2UR UR12, R5 ;  /* 0x00000000050c72ca */ /* 0x000ff600000e0000 */
[----:B------:R-:W-:Y:S02]  /*8ce0*/  @!UPT UIADD3 URZ, UPT, UPT, URZ, URZ, URZ ;  /* 0x000000fffffff290 */ /* 0x000fe4000fffe0ff */
[----:B------:R-:W-:Y:S02]  /*8cf0*/  @!UP0 UIADD3 UR12, UPT, UPT, -UR12, URZ, URZ ;  /* 0x000000ff0c0c8290 */ /* 0x000fe4000fffe1ff */
[----:B------:R-:W-:Y:S02]  /*8d00*/  @!UP1 ULOP3.LUT UR12, URZ, UR58, URZ, 0x33, !UPT ;  /* 0x0000003aff0c9292 */ /* 0x000fe4000f8e33ff */
[----:B--2---:R-:W-:Y:S02]  /*8d10*/  UIADD3 UR4, UP0, UPT, UR6, 0x680, URZ ;  /* 0x0000068006047890 */ /* 0x004fe4000ff1e0ff */
[----:B------:R-:W-:Y:S04]  /*8d20*/  UIADD3 UR5, UPT, UPT, -UR12, URZ, URZ ;  /* 0x000000ff0c057290 */ /* 0x000fe8000fffe1ff */
[----:B------:R-:W-:Y:S02]  /*8d30*/  UIMAD UR11, UR58, UR5, UR44 ;  /* 0x000000053a0b72a4 */ /* 0x000fe4000f8e022c */
[----:B------:R-:W-:Y:S09]  /*8d40*/  UIADD3.X UR5, UPT, UPT, URZ, UR7, URZ, UP0, !UPT ;  /* 0x00000007ff057290 */ /* 0x000ff200087fe4ff */
[----:B------:R2:W-:Y:S01]  /*8d50*/  UTMASTG.4D [UR8], [UR4] ;  /* 0x00000008040073b5 */ /* 0x0005e20008018000 */
[----:B------:R0:W-:Y:S01]  /*8d60*/  UTMACMDFLUSH ;  /* 0x00000000000079b7 */ /* 0x0001e20000000000 */
[----:B--2---:R-:W-:Y:S04]  /*8d70*/  DEPBAR.LE SB0, 0x0 ;  /* 0x000080000000791a */ /* 0x004fe80000000000 */
.L_x_139:
[----:B------:R-:W-:Y:S05]  /*8d80*/  BSYNC.RECONVERGENT B0 ;  /* 0x0000000000007941 */ /* 0x000fea0003800200 */
.L_x_138:
[----:B------:R-:W-:Y:S01]  /*8d90*/  BAR.SYNC.DEFER_BLOCKING 0x1, 0x80 ;  /* 0x0042000000007b1d */ /* 0x000fe20000010000 */
[C---:B------:R-:W-:Y:S01]  /*8da0*/  ISETP.NE.AND P0, PT, R36.reuse, 0x2, PT ;  /* 0x000000022400780c */ /* 0x040fe20003f05270 */
[----:B------:R-:W-:Y:S01]  /*8db0*/  UISETP.NE.AND UP0, UPT, UR50, URZ, UPT ;  /* 0x000000ff3200728c */ /* 0x000fe2000bf05270 */
[----:B------:R-:W-:Y:S01]  /*8dc0*/  LOP3.LUT R83, R83, 0x1, RZ, 0x3c, !PT ;  /* 0x0000000153537812 */ /* 0x000fe200078e3cff */
[----:B------:R-:W-:Y:S01]  /*8dd0*/  UIADD3 UR26, UPT, UPT, UR36, UR63, URZ ;  /* 0x0000003f241a7290 */ /* 0x000fe2000fffe0ff */
[----:B------:R-:W-:Y:S01]  /*8de0*/  SEL R0, RZ, 0x1, P0 ;  /* 0x00000001ff007807 */ /* 0x000fe20000000000 */
[----:B------:R-:W-:Y:S01]  /*8df0*/  UIADD3 UR47, UPT, UPT, UR37, UR62, URZ ;  /* 0x0000003e252f7290 */ /* 0x000fe2000fffe0ff */
[----:B------:R-:W-:Y:S02]  /*8e00*/  SEL R36, R36, RZ, P0 ;  /* 0x000000ff24247207 */ /* 0x000fe40000000000 */
[----:B------:R-:W-:Y:S01]  /*8e10*/  LOP3.LUT R84, R84, R0, RZ, 0x3c, !PT ;  /* 0x0000000054547212 */ /* 0x000fe200078e3cff */
[----:B------:R-:W-:Y:S01]  /*8e20*/  UMOV UR49, UR57 ;  /* 0x0000003900317c82 */ /* 0x000fe20008000000 */
[----:B------:R-:W-:Y:S07]  /*8e30*/  BRA.U UP0, `(.L_x_140) ;  /* 0xffffffe100507547 */ /* 0x000fee000b83ffff */
[----:B------:R-:W-:Y:S05]  /*8e40*/  EXIT ;  /* 0x000000000000794d */ /* 0x000fea0003800000 */
.L_x_25:
[----:B------:R-:W-:Y:S07]  /*8e50*/  MOV R0, UR11 ;  /* 0x0000000b00007c02 */ /* 0x000fee0008000f00 */
.L_x_141:
[----:B--2---:R2:W3:Y:S02]  /*8e60*/  SYNCS.PHASECHK.TRANS64.TRYWAIT P0, [R0+URZ+0x120], R4 ;  /* 0x00012004000075a7 */ /* 0x0044e400080011ff */
[----:B---3--:R-:W-:Y:S05]  /*8e70*/  @!P0 NANOSLEEP.SYNCS 0x989680 ;  /* 0x009896800000895d */ /* 0x008fea0003900000 */
[----:B------:R-:W3:Y:S02]  /*8e80*/  @!P0 SYNCS.PHASECHK.TRANS64 P0, [R0+URZ+0x120], R4 ;  /* 0x00012004000085a7 */ /* 0x000ee400080010ff */
[----:B---3--:R-:W-:Y:S05]  /*8e90*/  @!P0 BRA `(.L_x_141) ;  /* 0xfffffffc00f08947 */ /* 0x008fea000383ffff */
[----:B------:R-:W-:Y:S05]  /*8ea0*/  BRA `(.L_x_24) ;  /* 0xffffff9000c87947 */ /* 0x000fea000383ffff */
.L_x_32:
[----:B--2---:R-:W-:Y:S07]  /*8eb0*/  MOV R0, UR21 ;  /* 0x0000001500007c02 */ /* 0x004fee0008000f00 */
.L_x_142:
[----:B--2---:R2:W3:Y:S02]  /*8ec0*/  SYNCS.PHASECHK.TRANS64.TRYWAIT P0, [R0+URZ+0x120], R4 ;  /* 0x00012004000075a7 */ /* 0x0044e400080011ff */
[----:B---3--:R-:W-:Y:S05]  /*8ed0*/  @!P0 NANOSLEEP.SYNCS 0x989680 ;  /* 0x009896800000895d */ /* 0x008fea0003900000 */
[----:B------:R-:W3:Y:S02]  /*8ee0*/  @!P0 SYNCS.PHASECHK.TRANS64 P0, [R0+URZ+0x120], R4 ;  /* 0x00012004000085a7 */ /* 0x000ee400080010ff */
[----:B---3--:R-:W-:Y:S05]  /*8ef0*/  @!P0 BRA `(.L_x_142) ;  /* 0xfffffffc00f08947 */ /* 0x008fea000383ffff */
[----:B------:R-:W-:Y:S05]  /*8f00*/  BRA `(.L_x_31) ;  /* 0xffffff9400f47947 */ /* 0x000fea000383ffff */
.L_x_37:
[----:B------:R-:W-:-:S07]  /*8f10*/  MOV R0, UR24 ;  /* 0x0000001800007c02 */ /* 0x000fce0008000f00 */
.L_x_143:
[----:B--2---:R2:W3:Y:S02]  /*8f20*/  SYNCS.PHASECHK.TRANS64.TRYWAIT P0, [R0+URZ+0x260], R3 ;  /* 0x00026003000075a7 */ /* 0x0044e400080011ff */
[----:B---3--:R-:W-:Y:S05]  /*8f30*/  @!P0 NANOSLEEP.SYNCS 0x989680 ;  /* 0x009896800000895d */ /* 0x008fea0003900000 */
[----:B------:R-:W3:Y:S02]  /*8f40*/  @!P0 SYNCS.PHASECHK.TRANS64 P0, [R0+URZ+0x260], R3 ;  /* 0x00026003000085a7 */ /* 0x000ee400080010ff */
[----:B---3--:R-:W-:Y:S05]  /*8f50*/  @!P0 BRA `(.L_x_143) ;  /* 0xfffffffc00f08947 */ /* 0x008fea000383ffff */
[----:B------:R-:W-:Y:S05]  /*8f60*/  BRA `(.L_x_144) ;  /* 0xffffff9800c07947 */ /* 0x000fea000383ffff */
.L_x_41:
[----:B------:R-:W-:-:S07]  /*8f70*/  MOV R0, UR4 ;  /* 0x0000000400007c02 */ /* 0x000fce0008000f00 */
.L_x_145:
[----:B--2---:R2:W3:Y:S02]  /*8f80*/  SYNCS.PHASECHK.TRANS64.TRYWAIT P0, [R0+URZ], R2 ;  /* 0x00000002000075a7 */ /* 0x0044e400080011ff */
[----:B---3--:R-:W-:Y:S05]  /*8f90*/  @!P0 NANOSLEEP.SYNCS 0x989680 ;  /* 0x009896800000895d */ /* 0x008fea0003900000 */
[----:B------:R-:W3:Y:S02]  /*8fa0*/  @!P0 SYNCS.PHASECHK.TRANS64 P0, [R0+URZ], R2 ;  /* 0x00000002000085a7 */ /* 0x000ee400080010ff */
[----:B---3--:R-:W-:Y:S05]  /*8fb0*/  @!P0 BRA `(.L_x_145) ;  /* 0xfffffffc00f08947 */ /* 0x008fea000383ffff */
[----:B------:R-:W-:Y:S05]  /*8fc0*/  BRA `(.L_x_146) ;  /* 0xffffffa0004c7947 */ /* 0x000fea000383ffff */
.L_x_42:
[----:B------:R-:W-:-:S07]  /*8fd0*/  MOV R0, UR5 ;  /* 0x0000000500007c02 */ /* 0x000fce0008000f00 */
.L_x_147:
[----:B--2---:R2:W3:Y:S02]  /*8fe0*/  SYNCS.PHASECHK.TRANS64.TRYWAIT P0, [R0+URZ], R2 ;  /* 0x00000002000075a7 */ /* 0x0044e400080011ff */
[----:B---3--:R-:W-:Y:S05]  /*8ff0*/  @!P0 NANOSLEEP.SYNCS 0x989680 ;  /* 0x009896800000895d */ /* 0x008fea0003900000 */
[----:B------:R-:W3:Y:S02]  /*9000*/  @!P0 SYNCS.PHASECHK.TRANS64 P0, [R0+URZ], R2 ;  /* 0x00000002000085a7 */ /* 0x000ee400080010ff */
[----:B---3--:R-:W-:Y:S05]  /*9010*/  @!P0 BRA `(.L_x_147) ;  /* 0xfffffffc00f08947 */ /* 0x008fea000383ffff */
[----:B------:R-:W-:Y:S05]  /*9020*/  BRA `(.L_x_148) ;  /* 0xffffffa0005c7947 */ /* 0x000fea000383ffff */
.L_x_43:
[----:B------:R-:W-:-:S07]  /*9030*/  MOV R0, UR5 ;  /* 0x0000000500007c02 */ /* 0x000fce0008000f00 */
.L_x_149:
[----:B--2---:R2:W3:Y:S02]  /*9040*/  SYNCS.PHASECHK.TRANS64.TRYWAIT P0, [R0+URZ], R2 ;  /* 0x00000002000075a7 */ /* 0x0044e400080011ff */
[----:B---3--:R-:W-:Y:S05]  /*9050*/  @!P0 NANOSLEEP.SYNCS 0x989680 ;  /* 0x009896800000895d */ /* 0x008fea0003900000 */
[----:B------:R-:W3:Y:S02]  /*9060*/  @!P0 SYNCS.PHASECHK.TRANS64 P0, [R0+URZ], R2 ;  /* 0x00000002000085a7 */ /* 0x000ee400080010ff */
[----:B---3--:R-:W-:Y:S05]  /*9070*/  @!P0 BRA `(.L_x_149) ;  /* 0xfffffffc00f08947 */ /* 0x008fea000383ffff */
[----:B------:R-:W-:Y:S05]  /*9080*/  BRA `(.L_x_150) ;  /* 0xffffffa0006c7947 */ /* 0x000fea000383ffff */
.L_x_44:
[----:B------:R-:W-:-:S07]  /*9090*/  MOV R0, UR5 ;  /* 0x0000000500007c02 */ /* 0x000fce0008000f00 */
.L_x_151:
[----:B--2---:R2:W3:Y:S02]  /*90a0*/  SYNCS.PHASECHK.TRANS64.TRYWAIT P0, [R0+URZ], R2 ;  /* 0x00000002000075a7 */ /* 0x0044e400080011ff */
[----:B---3--:R-:W-:Y:S05]  /*90b0*/  @!P0 NANOSLEEP.SYNCS 0x989680 ;  /* 0x009896800000895d */ /* 0x008fea0003900000 */
[----:B------:R-:W3:Y:S02]  /*90c0*/  @!P0 SYNCS.PHASECHK.TRANS64 P0, [R0+URZ], R2 ;  /* 0x00000002000085a7 */ /* 0x000ee400080010ff */
[----:B---3--:R-:W-:Y:S05]  /*90d0*/  @!P0 BRA `(.L_x_151) ;  /* 0xfffffffc00f08947 */ /* 0x008fea000383ffff */
[----:B------:R-:W-:Y:S05]  /*90e0*/  BRA `(.L_x_152) ;  /* 0xffffffa0007c7947 */ /* 0x000fea000383ffff */
.L_x_45:
[----:B------:R-:W-:-:S07]  /*90f0*/  MOV R0, UR5 ;  /* 0x0000000500007c02 */ /* 0x000fce0008000f00 */
.L_x_153:
[----:B--2---:R2:W3:Y:S02]  /*9100*/  SYNCS.PHASECHK.TRANS64.TRYWAIT P0, [R0+URZ], R2 ;  /* 0x00000002000075a7 */ /* 0x0044e400080011ff */
[----:B---3--:R-:W-:Y:S05]  /*9110*/  @!P0 NANOSLEEP.SYNCS 0x989680 ;  /* 0x009896800000895d */ /* 0x008fea0003900000 */
[----:B------:R-:W3:Y:S02]  /*9120*/  @!P0 SYNCS.PHASECHK.TRANS64 P0, [R0+URZ], R2 ;  /* 0x00000002000085a7 */ /* 0x000ee400080010ff */
[----:B---3--:R-:W-:Y:S05]  /*9130*/  @!P0 BRA `(.L_x_153) ;  /* 0xfffffffc00f08947 */ /* 0x008fea000383ffff */
[----:B------:R-:W-:Y:S05]  /*9140*/  BRA `(.L_x_154) ;  /* 0xffffffa0008c7947 */ /* 0x000fea000383ffff */
.L_x_46:
[----:B------:R-:W-:-:S07]  /*9150*/  MOV R0, UR5 ;  /* 0x0000000500007c02 */ /* 0x000fce0008000f00 */
.L_x_155:
[----:B--2---:R2:W3:Y:S02]  /*9160*/  SYNCS.PHASECHK.TRANS64.TRYWAIT P0, [R0+URZ], R2 ;  /* 0x00000002000075a7 */ /* 0x0044e400080011ff */
[----:B---3--:R-:W-:Y:S05]  /*9170*/  @!P0 NANOSLEEP.SYNCS 0x989680 ;  /* 0x009896800000895d */ /* 0x008fea0003900000 */
[----:B------:R-:W3:Y:S02]  /*9180*/  @!P0 SYNCS.PHASECHK.TRANS64 P0, [R0+URZ], R2 ;  /* 0x00000002000085a7 */ /* 0x000ee400080010ff */
[----:B---3--:R-:W-:Y:S05]  /*9190*/  @!P0 BRA `(.L_x_155) ;  /* 0xfffffffc00f08947 */ /* 0x008fea000383ffff */
[----:B------:R-:W-:Y:S05]  /*91a0*/  BRA `(.L_x_156) ;  /* 0xffffffa0009c7947 */ /* 0x000fea000383ffff */
.L_x_47:
[----:B------:R-:W-:-:S07]  /*91b0*/  MOV R0, UR5 ;  /* 0x0000000500007c02 */ /* 0x000fce0008000f00 */
.L_x_157:
[----:B--2---:R2:W3:Y:S02]  /*91c0*/  SYNCS.PHASECHK.TRANS64.TRYWAIT P0, [R0+URZ], R2 ;  /* 0x00000002000075a7 */ /* 0x0044e400080011ff */
[----:B---3--:R-:W-:Y:S05]  /*91d0*/  @!P0 NANOSLEEP.SYNCS 0x989680 ;  /* 0x009896800000895d */ /* 0x008fea0003900000 */
[----:B------:R-:W3:Y:S02]  /*91e0*/  @!P0 SYNCS.PHASECHK.TRANS64 P0, [R0+URZ], R2 ;  /* 0x00000002000085a7 */ /* 0x000ee400080010ff */
[----:B---3--:R-:W-:Y:S05]  /*91f0*/  @!P0 BRA `(.L_x_157) ;  /* 0xfffffffc00f08947 */ /* 0x008fea000383ffff */
[----:B------:R-:W-:Y:S05]  /*9200*/  BRA `(.L_x_158) ;  /* 0xffffffa000ac7947 */ /* 0x000fea000383ffff */
.L_x_48:
[----:B------:R-:W-:-:S07]  /*9210*/  MOV R0, UR5 ;  /* 0x0000000500007c02 */ /* 0x000fce0008000f00 */
.L_x_159:
[----:B--2---:R2:W3:Y:S02]  /*9220*/  SYNCS.PHASECHK.TRANS64.TRYWAIT P0, [R0+URZ], R2 ;  /* 0x00000002000075a7 */ /* 0x0044e400080011ff */
[----:B---3--:R-:W-:Y:S05]  /*9230*/  @!P0 NANOSLEEP.SYNCS 0x989680 ;  /* 0x009896800000895d */ /* 0x008fea0003900000 */
[----:B------:R-:W3:Y:S02]  /*9240*/  @!P0 SYNCS.PHASECHK.TRANS64 P0, [R0+URZ], R2 ;  /* 0x00000002000085a7 */ /* 0x000ee400080010ff */
[----:B---3--:R-:W-:Y:S05]  /*9250*/  @!P0 BRA `(.L_x_159) ;  /* 0xfffffffc00f08947 */ /* 0x008fea000383ffff */
[----:B------:R-:W-:Y:S05]  /*9260*/  BRA `(.L_x_160) ;  /* 0xffffffa000bc7947 */ /* 0x000fea000383ffff */
.L_x_49:
[----:B------:R-:W-:-:S07]  /*9270*/  MOV R0, UR5 ;  /* 0x0000000500007c02 */ /* 0x000fce0008000f00 */
.L_x_161:
[----:B--2---:R2:W3:Y:S02]  /*9280*/  SYNCS.PHASECHK.TRANS64.TRYWAIT P0, [R0+URZ], R2 ;  /* 0x00000002000075a7 */ /* 0x0044e400080011ff */
[----:B---3--:R-:W-:Y:S05]  /*9290*/  @!P0 NANOSLEEP.SYNCS 0x989680 ;  /* 0x009896800000895d */ /* 0x008fea0003900000 */
[----:B------:R-:W3:Y:S02]  /*92a0*/  @!P0 SYNCS.PHASECHK.TRANS64 P0, [R0+URZ], R2 ;  /* 0x00000002000085a7 */ /* 0x000ee400080010ff */
[----:B---3--:R-:W-:Y:S05]  /*92b0*/  @!P0 BRA `(.L_x_161) ;  /* 0xfffffffc00f08947 */ /* 0x008fea000383ffff */
[----:B------:R-:W-:Y:S05]  /*92c0*/  BRA `(.L_x_162) ;  /* 0xffffffa000cc7947 */ /* 0x000fea000383ffff */
.L_x_50:
[----:B------:R-:W-:-:S07]  /*92d0*/  MOV R0, UR5 ;  /* 0x0000000500007c02 */ /* 0x000fce0008000f00 */
.L_x_163:
[----:B--2---:R2:W3:Y:S02]  /*92e0*/  SYNCS.PHASECHK.TRANS64.TRYWAIT P0, [R0+URZ], R2 ;  /* 0x00000002000075a7 */ /* 0x0044e400080011ff */
[----:B---3--:R-:W-:Y:S05]  /*92f0*/  @!P0 NANOSLEEP.SYNCS 0x989680 ;  /* 0x009896800000895d */ /* 0x008fea0003900000 */
[----:B------:R-:W3:Y:S02]  /*9300*/  @!P0 SYNCS.PHASECHK.TRANS64 P0, [R0+URZ], R2 ;  /* 0x00000002000085a7 */ /* 0x000ee400080010ff */
[----:B---3--:R-:W-:Y:S05]  /*9310*/  @!P0 BRA `(.L_x_163) ;  /* 0xfffffffc00f08947 */ /* 0x008fea000383ffff */
[----:B------:R-:W-:Y:S05]  /*9320*/  BRA `(.L_x_164) ;  /* 0xffffffa000dc7947 */ /* 0x000fea000383ffff */
.L_x_51:
[----:B------:R-:W-:-:S07]  /*9330*/  MOV R0, UR5 ;  /* 0x0000000500007c02 */ /* 0x000fce0008000f00 */
.L_x_165:
[----:B--2---:R2:W3:Y:S02]  /*9340*/  SYNCS.PHASECHK.TRANS64.TRYWAIT P0, [R0+URZ], R2 ;  /* 0x00000002000075a7 */ /* 0x0044e400080011ff */
[----:B---3--:R-:W-:Y:S05]  /*9350*/  @!P0 NANOSLEEP.SYNCS 0x989680 ;  /* 0x009896800000895d */ /* 0x008fea0003900000 */
[----:B------:R-:W3:Y:S02]  /*9360*/  @!P0 SYNCS.PHASECHK.TRANS64 P0, [R0+URZ], R2 ;  /* 0x00000002000085a7 */ /* 0x000ee400080010ff */
[----:B---3--:R-:W-:Y:S05]  /*9370*/  @!P0 BRA `(.L_x_165) ;  /* 0xfffffffc00f08947 */ /* 0x008fea000383ffff */
[----:B------:R-:W-:Y:S05]  /*9380*/  BRA `(.L_x_166) ;  /* 0xffffffa000ec7947 */ /* 0x000fea000383ffff */
.L_x_52:
[----:B------:R-:W-:-:S07]  /*9390*/  MOV R0, UR5 ;  /* 0x0000000500007c02 */ /* 0x000fce0008000f00 */
.L_x_167:
[----:B--2---:R2:W3:Y:S02]  /*93a0*/  SYNCS.PHASECHK.TRANS64.TRYWAIT P0, [R0+URZ], R2 ;  /* 0x00000002000075a7 */ /* 0x0044e400080011ff */
[----:B---3--:R-:W-:Y:S05]  /*93b0*/  @!P0 NANOSLEEP.SYNCS 0x989680 ;  /* 0x009896800000895d */ /* 0x008fea0003900000 */
[----:B------:R-:W3:Y:S02]  /*93c0*/  @!P0 SYNCS.PHASECHK.TRANS64 P0, [R0+URZ], R2 ;  /* 0x00000002000085a7 */ /* 0x000ee400080010ff */
[----:B---3--:R-:W-:Y:S05]  /*93d0*/  @!P0 BRA `(.L_x_167) ;  /* 0xfffffffc00f08947 */ /* 0x008fea000383ffff */
[----:B------:R-:W-:Y:S05]  /*93e0*/  BRA `(.L_x_168) ;  /* 0xffffffa000fc7947 */ /* 0x000fea000383ffff */
.L_x_53:
[----:B------:R-:W-:-:S07]  /*93f0*/  MOV R0, UR5 ;  /* 0x0000000500007c02 */ /* 0x000fce0008000f00 */
.L_x_169:
[----:B--2---:R2:W3:Y:S02]  /*9400*/  SYNCS.PHASECHK.TRANS64.TRYWAIT P0, [R0+URZ], R2 ;  /* 0x00000002000075a7 */ /* 0x0044e400080011ff */
[----:B---3--:R-:W-:Y:S05]  /*9410*/  @!P0 NANOSLEEP.SYNCS 0x989680 ;  /* 0x009896800000895d */ /* 0x008fea0003900000 */
[----:B------:R-:W3:Y:S02]  /*9420*/  @!P0 SYNCS.PHASECHK.TRANS64 P0, [R0+URZ], R2 ;  /* 0x00000002000085a7 */ /* 0x000ee400080010ff */
[----:B---3--:R-:W-:Y:S05]  /*9430*/  @!P0 BRA `(.L_x_169) ;  /* 0xfffffffc00f08947 */ /* 0x008fea000383ffff */
[----:B------:R-:W-:Y:S05]  /*9440*/  BRA `(.L_x_170) ;  /* 0xffffffa4000c7947 */ /* 0x000fea000383ffff */
.L_x_54:
[----:B------:R-:W-:-:S07]  /*9450*/  MOV R0, UR5 ;  /* 0x0000000500007c02 */ /* 0x000fce0008000f00 */
.L_x_171:
[----:B--2---:R2:W3:Y:S02]  /*9460*/  SYNCS.PHASECHK.TRANS64.TRYWAIT P0, [R0+URZ], R2 ;  /* 0x00000002000075a7 */ /* 0x0044e400080011ff */
[----:B---3--:R-:W-:Y:S05]  /*9470*/  @!P0 NANOSLEEP.SYNCS 0x989680 ;  /* 0x009896800000895d */ /* 0x008fea0003900000 */
[----:B------:R-:W3:Y:S02]  /*9480*/  @!P0 SYNCS.PHASECHK.TRANS64 P0, [R0+URZ], R2 ;  /* 0x00000002000085a7 */ /* 0x000ee400080010ff */
[----:B---3--:R-:W-:Y:S05]  /*9490*/  @!P0 BRA `(.L_x_171) ;  /* 0xfffffffc00f08947 */ /* 0x008fea000383ffff */
[----:B------:R-:W-:Y:S05]  /*94a0*/  BRA `(.L_x_172) ;  /* 0xffffffa4001c7947 */ /* 0x000fea000383ffff */
.L_x_55:
[----:B------:R-:W-:-:S07]  /*94b0*/  MOV R0, UR5 ;  /* 0x0000000500007c02 */ /* 0x000fce0008000f00 */
.L_x_173:
[----:B--2---:R2:W3:Y:S02]  /*94c0*/  SYNCS.PHASECHK.TRANS64.TRYWAIT P0, [R0+URZ], R2 ;  /* 0x00000002000075a7 */ /* 0x0044e400080011ff */
[----:B---3--:R-:W-:Y:S05]  /*94d0*/  @!P0 NANOSLEEP.SYNCS 0x989680 ;  /* 0x009896800000895d */ /* 0x008fea0003900000 */
[----:B------:R-:W3:Y:S02]  /*94e0*/  @!P0 SYNCS.PHASECHK.TRANS64 P0, [R0+URZ], R2 ;  /* 0x00000002000085a7 */ /* 0x000ee400080010ff */
[----:B---3--:R-:W-:Y:S05]  /*94f0*/  @!P0 BRA `(.L_x_173) ;  /* 0xfffffffc00f08947 */ /* 0x008fea000383ffff */
[----:B------:R-:W-:Y:S05]  /*9500*/  BRA `(.L_x_174) ;  /* 0xffffffa4002c7947 */ /* 0x000fea000383ffff */
.L_x_56:
[----:B------:R-:W-:-:S07]  /*9510*/  MOV R0, UR5 ;  /* 0x0000000500007c02 */ /* 0x000fce0008000f00 */
.L_x_175:
[----:B--2---:R2:W3:Y:S02]  /*9520*/  SYNCS.PHASECHK.TRANS64.TRYWAIT P0, [R0+URZ], R2 ;  /* 0x00000002000075a7 */ /* 0x0044e400080011ff */
[----:B---3--:R-:W-:Y:S05]  /*9530*/  @!P0 NANOSLEEP.SYNCS 0x989680 ;  /* 0x009896800000895d */ /* 0x008fea0003900000 */
[----:B------:R-:W3:Y:S02]  /*9540*/  @!P0 SYNCS.PHASECHK.TRANS64 P0, [R0+URZ], R2 ;  /* 0x00000002000085a7 */ /* 0x000ee400080010ff */
[----:B---3--:R-:W-:Y:S05]  /*9550*/  @!P0 BRA `(.L_x_175) ;  /* 0xfffffffc00f08947 */ /* 0x008fea000383ffff */
[----:B------:R-:W-:Y:S05]  /*9560*/  BRA `(.L_x_176) ;  /* 0xffffffa4003c7947 */ /* 0x000fea000383ffff */
.L_x_57:
[----:B------:R-:W-:-:S07]  /*9570*/  MOV R0, UR5 ;  /* 0x0000000500007c02 */ /* 0x000fce0008000f00 */
.L_x_177:
[----:B--2---:R2:W3:Y:S02]  /*9580*/  SYNCS.PHASECHK.TRANS64.TRYWAIT P0, [R0+URZ], R2 ;  /* 0x00000002000075a7 */ /* 0x0044e400080011ff */
[----:B---3--:R-:W-:Y:S05]  /*9590*/  @!P0 NANOSLEEP.SYNCS 0x989680 ;  /* 0x009896800000895d */ /* 0x008fea0003900000 */
[----:B------:R-:W3:Y:S02]  /*95a0*/  @!P0 SYNCS.PHASECHK.TRANS64 P0, [R0+URZ], R2 ;  /* 0x00000002000085a7 */ /* 0x000ee400080010ff */
[----:B---3--:R-:W-:Y:S05]  /*95b0*/  @!P0 BRA `(.L_x_177) ;  /* 0xfffffffc00f08947 */ /* 0x008fea000383ffff */
[----:B------:R-:W-:Y:S05]  /*95c0*/  BRA `(.L_x_178) ;  /* 0xffffffa4004c7947 */ /* 0x000fea000383ffff */
.L_x_58:
[----:B------:R-:W-:-:S07]  /*95d0*/  MOV R0, UR5 ;  /* 0x0000000500007c02 */ /* 0x000fce0008000f00 */
.L_x_179:
[----:B--2---:R2:W3:Y:S02]  /*95e0*/  SYNCS.PHASECHK.TRANS64.TRYWAIT P0, [R0+URZ], R2 ;  /* 0x00000002000075a7 */ /* 0x0044e400080011ff */
[----:B---3--:R-:W-:Y:S05]  /*95f0*/  @!P0 NANOSLEEP.SYNCS 0x989680 ;  /* 0x009896800000895d */ /* 0x008fea0003900000 */
[----:B------:R-:W3:Y:S02]  /*9600*/  @!P0 SYNCS.PHASECHK.TRANS64 P0, [R0+URZ], R2 ;  /* 0x00000002000085a7 */ /* 0x000ee400080010ff */
[----:B---3--:R-:W-:Y:S05]  /*9610*/  @!P0 BRA `(.L_x_179) ;  /* 0xfffffffc00f08947 */ /* 0x008fea000383ffff */
[----:B------:R-:W-:Y:S05]  /*9620*/  BRA `(.L_x_180) ;  /* 0xffffffa4005c7947 */ /* 0x000fea000383ffff */
.L_x_59:
[----:B------:R-:W-:-:S07]  /*9630*/  MOV R0, UR5 ;  /* 0x0000000500007c02 */ /* 0x000fce0008000f00 */
.L_x_181:
[----:B--2---:R2:W3:Y:S02]  /*9640*/  SYNCS.PHASECHK.TRANS64.TRYWAIT P0, [R0+URZ], R2 ;  /* 0x00000002000075a7 */ /* 0x0044e400080011ff */
[----:B---3--:R-:W-:Y:S05]  /*9650*/  @!P0 NANOSLEEP.SYNCS 0x989680 ;  /* 0x009896800000895d */ /* 0x008fea0003900000 */
[----:B------:R-:W3:Y:S02]  /*9660*/  @!P0 SYNCS.PHASECHK.TRANS64 P0, [R0+URZ], R2 ;  /* 0x00000002000085a7 */ /* 0x000ee400080010ff */
[----:B---3--:R-:W-:Y:S05]  /*9670*/  @!P0 BRA `(.L_x_181) ;  /* 0xfffffffc00f08947 */ /* 0x008fea000383ffff */
[----:B------:R-:W-:Y:S05]  /*9680*/  BRA `(.L_x_182) ;  /* 0xffffffa4006c7947 */ /* 0x000fea000383ffff */
.L_x_60:
[----:B------:R-:W-:-:S07]  /*9690*/  MOV R0, UR5 ;  /* 0x0000000500007c02 */ /* 0x000fce0008000f00 */
.L_x_183:
[----:B--2---:R2:W3:Y:S02]  /*96a0*/  SYNCS.PHASECHK.TRANS64.TRYWAIT P0, [R0+URZ], R2 ;  /* 0x00000002000075a7 */ /* 0x0044e400080011ff */
[----:B---3--:R-:W-:Y:S05]  /*96b0*/  @!P0 NANOSLEEP.SYNCS 0x989680 ;  /* 0x009896800000895d */ /* 0x008fea0003900000 */
[----:B------:R-:W3:Y:S02]  /*96c0*/  @!P0 SYNCS.PHASECHK.TRANS64 P0, [R0+URZ], R2 ;  /* 0x00000002000085a7 */ /* 0x000ee400080010ff */
[----:B---3--:R-:W-:Y:S05]  /*96d0*/  @!P0 BRA `(.L_x_183) ;  /* 0xfffffffc00f08947 */ /* 0x008fea000383ffff */
[----:B------:R-:W-:Y:S05]  /*96e0*/  BRA `(.L_x_184) ;  /* 0xffffffa4007c7947 */ /* 0x000fea000383ffff */
.L_x_61:
[----:B------:R-:W-:-:S07]  /*96f0*/  MOV R0, UR5 ;  /* 0x0000000500007c02 */ /* 0x000fce0008000f00 */
.L_x_185:
[----:B--2---:R2:W3:Y:S02]  /*9700*/  SYNCS.PHASECHK.TRANS64.TRYWAIT P0, [R0+URZ], R2 ;  /* 0x00000002000075a7 */ /* 0x0044e400080011ff */
[----:B---3--:R-:W-:Y:S05]  /*9710*/  @!P0 NANOSLEEP.SYNCS 0x989680 ;  /* 0x009896800000895d */ /* 0x008fea0003900000 */
[----:B------:R-:W3:Y:S02]  /*9720*/  @!P0 SYNCS.PHASECHK.TRANS64 P0, [R0+URZ], R2 ;  /* 0x00000002000085a7 */ /* 0x000ee400080010ff */
[----:B---3--:R-:W-:Y:S05]  /*9730*/  @!P0 BRA `(.L_x_185) ;  /* 0xfffffffc00f08947 */ /* 0x008fea000383ffff */
[----:B------:R-:W-:Y:S05]  /*9740*/  BRA `(.L_x_186) ;  /* 0xffffffa4008c7947 */ /* 0x000fea000383ffff */
.L_x_62:
[----:B------:R-:W-:-:S07]  /*9750*/  MOV R0, UR5 ;  /* 0x0000000500007c02 */ /* 0x000fce0008000f00 */
.L_x_187:
[----:B--2---:R2:W3:Y:S02]  /*9760*/  SYNCS.PHASECHK.TRANS64.TRYWAIT P0, [R0+URZ], R2 ;  /* 0x00000002000075a7 */ /* 0x0044e400080011ff */
[----:B---3--:R-:W-:Y:S05]  /*9770*/  @!P0 NANOSLEEP.SYNCS 0x989680 ;  /* 0x009896800000895d */ /* 0x008fea0003900000 */
[----:B------:R-:W3:Y:S02]  /*9780*/  @!P0 SYNCS.PHASECHK.TRANS64 P0, [R0+URZ], R2 ;  /* 0x00000002000085a7 */ /* 0x000ee400080010ff */
[----:B---3--:R-:W-:Y:S05]  /*9790*/  @!P0 BRA `(.L_x_187) ;  /* 0xfffffffc00f08947 */ /* 0x008fea000383ffff */
[----:B------:R-:W-:Y:S05]  /*97a0*/  BRA `(.L_x_188) ;  /* 0xffffffa4009c7947 */ /* 0x000fea000383ffff */
.L_x_63:
[----:B------:R-:W-:-:S07]  /*97b0*/  MOV R0, UR5 ;  /* 0x0000000500007c02 */ /* 0x000fce0008000f00 */
.L_x_189:
[----:B--2---:R2:W3:Y:S02]  /*97c0*/  SYNCS.PHASECHK.TRANS64.TRYWAIT P0, [R0+URZ], R2 ;  /* 0x00000002000075a7 */ /* 0x0044e400080011ff */
[----:B---3--:R-:W-:Y:S05]  /*97d0*/  @!P0 NANOSLEEP.SYNCS 0x989680 ;  /* 0x009896800000895d */ /* 0x008fea0003900000 */
[----:B------:R-:W3:Y:S02]  /*97e0*/  @!P0 SYNCS.PHASECHK.TRANS64 P0, [R0+URZ], R2 ;  /* 0x00000002000085a7 */ /* 0x000ee400080010ff */
[----:B---3--:R-:W-:Y:S05]  /*97f0*/  @!P0 BRA `(.L_x_189) ;  /* 0xfffffffc00f08947 */ /* 0x008fea000383ffff */
[----:B------:R-:W-:Y:S05]  /*9800*/  BRA `(.L_x_190) ;  /* 0xffffffa400ac7947 */ /* 0x000fea000383ffff */
.L_x_64:
[----:B------:R-:W-:-:S07]  /*9810*/  MOV R0, UR5 ;  /* 0x0000000500007c02 */ /* 0x000fce0008000f00 */
.L_x_191:
[----:B--2---:R2:W3:Y:S02]  /*9820*/  SYNCS.PHASECHK.TRANS64.TRYWAIT P0, [R0+URZ], R2 ;  /* 0x00000002000075a7 */ /* 0x0044e400080011ff */
[----:B---3--:R-:W-:Y:S05]  /*9830*/  @!P0 NANOSLEEP.SYNCS 0x989680 ;  /* 0x009896800000895d */ /* 0x008fea0003900000 */
[----:B------:R-:W3:Y:S02]  /*9840*/  @!P0 SYNCS.PHASECHK.TRANS64 P0, [R0+URZ], R2 ;  /* 0x00000002000085a7 */ /* 0x000ee400080010ff */
[----:B---3--:R-:W-:Y:S05]  /*9850*/  @!P0 BRA `(.L_x_191) ;  /* 0xfffffffc00f08947 */ /* 0x008fea000383ffff */
[----:B------:R-:W-:Y:S05]  /*9860*/  BRA `(.L_x_192) ;  /* 0xffffffa400bc7947 */ /* 0x000fea000383ffff */
.L_x_65:
[----:B------:R-:W-:-:S07]  /*9870*/  MOV R0, UR5 ;  /* 0x0000000500007c02 */ /* 0x000fce0008000f00 */
.L_x_193:
[----:B--2---:R2:W3:Y:S02]  /*9880*/  SYNCS.PHASECHK.TRANS64.TRYWAIT P0, [R0+URZ], R2 ;  /* 0x00000002000075a7 */ /* 0x0044e400080011ff */
[----:B---3--:R-:W-:Y:S05]  /*9890*/  @!P0 NANOSLEEP.SYNCS 0x989680 ;  /* 0x009896800000895d */ /* 0x008fea0003900000 */
[----:B------:R-:W3:Y:S02]  /*98a0*/  @!P0 SYNCS.PHASECHK.TRANS64 P0, [R0+URZ], R2 ;  /* 0x00000002000085a7 */ /* 0x000ee400080010ff */
[----:B---3--:R-:W-:Y:S05]  /*98b0*/  @!P0 BRA `(.L_x_193) ;  /* 0xfffffffc00f08947 */ /* 0x008fea000383ffff */
[----:B------:R-:W-:Y:S05]  /*98c0*/  BRA `(.L_x_194) ;  /* 0xffffffa400cc7947 */ /* 0x000fea000383ffff */
.L_x_66:
[----:B------:R-:W-:-:S07]  /*98d0*/  MOV R0, UR5 ;  /* 0x0000000500007c02 */ /* 0x000fce0008000f00 */
.L_x_195:
[----:B--2---:R2:W3:Y:S02]  /*98e0*/  SYNCS.PHASECHK.TRANS64.TRYWAIT P0, [R0+URZ], R2 ;  /* 0x00000002000075a7 */ /* 0x0044e400080011ff */
[----:B---3--:R-:W-:Y:S05]  /*98f0*/  @!P0 NANOSLEEP.SYNCS 0x989680 ;  /* 0x009896800000895d */ /* 0x008fea0003900000 */
[----:B------:R-:W3:Y:S02]  /*9900*/  @!P0 SYNCS.PHASECHK.TRANS64 P0, [R0+URZ], R2 ;  /* 0x00000002000085a7 */ /* 0x000ee400080010ff */
[----:B---3--:R-:W-:Y:S05]  /*9910*/  @!P0 BRA `(.L_x_195) ;  /* 0xfffffffc00f08947 */ /* 0x008fea000383ffff */
[----:B------:R-:W-:Y:S05]  /*9920*/  BRA `(.L_x_196) ;  /* 0xffffffa400dc7947 */ /* 0x000fea000383ffff */
.L_x_67:
[----:B------:R-:W-:-:S07]  /*9930*/  MOV R0, UR5 ;  /* 0x0000000500007c02 */ /* 0x000fce0008000f00 */
.L_x_197:
[----:B--2---:R2:W3:Y:S02]  /*9940*/  SYNCS.PHASECHK.TRANS64.TRYWAIT P0, [R0+URZ], R2 ;  /* 0x00000002000075a7 */ /* 0x0044e400080011ff */
[----:B---3--:R-:W-:Y:S05]  /*9950*/  @!P0 NANOSLEEP.SYNCS 0x989680 ;  /* 0x009896800000895d */ /* 0x008fea0003900000 */
[----:B------:R-:W3:Y:S02]  /*9960*/  @!P0 SYNCS.PHASECHK.TRANS64 P0, [R0+URZ], R2 ;  /* 0x00000002000085a7 */ /* 0x000ee400080010ff */
[----:B---3--:R-:W-:Y:S05]  /*9970*/  @!P0 BRA `(.L_x_197) ;  /* 0xfffffffc00f08947 */ /* 0x008fea000383ffff */
[----:B------:R-:W-:Y:S05]  /*9980*/  BRA `(.L_x_198) ;  /* 0xffffffa400ec7947 */ /* 0x000fea000383ffff */
.L_x_68:
[----:B------:R-:W-:-:S07]  /*9990*/  MOV R0, UR5 ;  /* 0x0000000500007c02 */ /* 0x000fce0008000f00 */
.L_x_199:
[----:B--2---:R2:W3:Y:S02]  /*99a0*/  SYNCS.PHASECHK.TRANS64.TRYWAIT P0, [R0+URZ], R2 ;  /* 0x00000002000075a7 */ /* 0x0044e400080011ff */
[----:B---3--:R-:W-:Y:S05]  /*99b0*/  @!P0 NANOSLEEP.SYNCS 0x989680 ;  /* 0x009896800000895d */ /* 0x008fea0003900000 */
[----:B------:R-:W3:Y:S02]  /*99c0*/  @!P0 SYNCS.PHASECHK.TRANS64 P0, [R0+URZ], R2 ;  /* 0x00000002000085a7 */ /* 0x000ee400080010ff */
[----:B---3--:R-:W-:Y:S05]  /*99d0*/  @!P0 BRA `(.L_x_199) ;  /* 0xfffffffc00f08947 */ /* 0x008fea000383ffff */
[----:B------:R-:W-:Y:S05]  /*99e0*/  BRA `(.L_x_200) ;  /* 0xffffffa400fc7947 */ /* 0x000fea000383ffff */
.L_x_69:
[----:B------:R-:W-:-:S07]  /*99f0*/  MOV R0, UR5 ;  /* 0x0000000500007c02 */ /* 0x000fce0008000f00 */
.L_x_201:
[----:B--2---:R2:W3:Y:S02]  /*9a00*/  SYNCS.PHASECHK.TRANS64.TRYWAIT P0, [R0+URZ], R2 ;  /* 0x00000002000075a7 */ /* 0x0044e400080011ff */
[----:B---3--:R-:W-:Y:S05]  /*9a10*/  @!P0 NANOSLEEP.SYNCS 0x989680 ;  /* 0x009896800000895d */ /* 0x008fea0003900000 */
[----:B------:R-:W3:Y:S02]  /*9a20*/  @!P0 SYNCS.PHASECHK.TRANS64 P0, [R0+URZ], R2 ;  /* 0x00000002000085a7 */ /* 0x000ee400080010ff */
[----:B---3--:R-:W-:Y:S05]  /*9a30*/  @!P0 BRA `(.L_x_201) ;  /* 0xfffffffc00f08947 */ /* 0x008fea000383ffff */
[----:B------:R-:W-:Y:S05]  /*9a40*/  BRA `(.L_x_202) ;  /* 0xffffffa8000c7947 */ /* 0x000fea000383ffff */
.L_x_70:
[----:B------:R-:W-:-:S07]  /*9a50*/  MOV R0, UR5 ;  /* 0x0000000500007c02 */ /* 0x000fce0008000f00 */
.L_x_203:
[----:B--2---:R2:W3:Y:S02]  /*9a60*/  SYNCS.PHASECHK.TRANS64.TRYWAIT P0, [R0+URZ], R2 ;  /* 0x00000002000075a7 */ /* 0x0044e400080011ff */
[----:B---3--:R-:W-:Y:S05]  /*9a70*/  @!P0 NANOSLEEP.SYNCS 0x989680 ;  /* 0x009896800000895d */ /* 0x008fea0003900000 */
[----:B------:R-:W3:Y:S02]  /*9a80*/  @!P0 SYNCS.PHASECHK.TRANS64 P0, [R0+URZ], R2 ;  /* 0x00000002000085a7 */ /* 0x000ee400080010ff */
[----:B---3--:R-:W-:Y:S05]  /*9a90*/  @!P0 BRA `(.L_x_203) ;  /* 0xfffffffc00f08947 */ /* 0x008fea000383ffff */
[----:B------:R-:W-:Y:S05]  /*9aa0*/  BRA `(.L_x_204) ;  /* 0xffffffa8001c7947 */ /* 0x000fea000383ffff */
.L_x_71:
[----:B------:R-:W-:-:S07]  /*9ab0*/  MOV R0, UR5 ;  /* 0x0000000500007c02 */ /* 0x000fce0008000f00 */
.L_x_205:
[----:B--2---:R2:W3:Y:S02]  /*9ac0*/  SYNCS.PHASECHK.TRANS64.TRYWAIT P0, [R0+URZ], R2 ;  /* 0x00000002000075a7 */ /* 0x0044e400080011ff */
[----:B---3--:R-:W-:Y:S05]  /*9ad0*/  @!P0 NANOSLEEP.SYNCS 0x989680 ;  /* 0x009896800000895d */ /* 0x008fea0003900000 */
[----:B------:R-:W3:Y:S02]  /*9ae0*/  @!P0 SYNCS.PHASECHK.TRANS64 P0, [R0+URZ], R2 ;  /* 0x00000002000085a7 */ /* 0x000ee400080010ff */
[----:B---3--:R-:W-:Y:S05]  /*9af0*/  @!P0 BRA `(.L_x_205) ;  /* 0xfffffffc00f08947 */ /* 0x008fea000383ffff */
[----:B------:R-:W-:Y:S05]  /*9b00*/  BRA `(.L_x_206) ;  /* 0xffffffa8002c7947 */ /* 0x000fea000383ffff */
.L_x_72:
[----:B------:R-:W-:-:S07]  /*9b10*/  MOV R0, UR5 ;  /* 0x0000000500007c02 */ /* 0x000fce0008000f00 */
.L_x_207:
[----:B--2---:R2:W3:Y:S02]  /*9b20*/  SYNCS.PHASECHK.TRANS64.TRYWAIT P0, [R0+URZ], R2 ;  /* 0x00000002000075a7 */ /* 0x0044e400080011ff */
[----:B---3--:R-:W-:Y:S05]  /*9b30*/  @!P0 NANOSLEEP.SYNCS 0x989680 ;  /* 0x009896800000895d */ /* 0x008fea0003900000 */
[----:B------:R-:W3:Y:S02]  /*9b40*/  @!P0 SYNCS.PHASECHK.TRANS64 P0, [R0+URZ], R2 ;  /* 0x00000002000085a7 */ /* 0x000ee400080010ff */
[----:B---3--:R-:W-:Y:S05]  /*9b50*/  @!P0 BRA `(.L_x_207) ;  /* 0xfffffffc00f08947 */ /* 0x008fea000383ffff */
[----:B------:R-:W-:Y:S05]  /*9b60*/  BRA `(.L_x_208) ;  /* 0xffffffa8003c7947 */ /* 0x000fea000383ffff */
.L_x_73:
[----:B------:R-:W-:-:S07]  /*9b70*/  MOV R0, UR5 ;  /* 0x0000000500007c02 */ /* 0x000fce0008000f00 */
.L_x_209:
[----:B--2---:R2:W3:Y:S02]  /*9b80*/  SYNCS.PHASECHK.TRANS64.TRYWAIT P0, [R0+URZ], R2 ;  /* 0x00000002000075a7 */ /* 0x0044e400080011ff */
[----:B---3--:R-:W-:Y:S05]  /*9b90*/  @!P0 NANOSLEEP.SYNCS 0x989680 ;  /* 0x009896800000895d */ /* 0x008fea0003900000 */
[----:B------:R-:W3:Y:S02]  /*9ba0*/  @!P0 SYNCS.PHASECHK.TRANS64 P0, [R0+URZ], R2 ;  /* 0x00000002000085a7 */ /* 0x000ee400080010ff */
[----:B---3--:R-:W-:Y:S05]  /*9bb0*/  @!P0 BRA `(.L_x_209) ;  /* 0xfffffffc00f08947 */ /* 0x008fea000383ffff */
[----:B------:R-:W-:Y:S05]  /*9bc0*/  BRA `(.L_x_210) ;  /* 0xffffffa8004c7947 */ /* 0x000fea000383ffff */
.L_x_74:
[----:B------:R-:W-:-:S07]  /*9bd0*/  MOV R0, UR5 ;  /* 0x0000000500007c02 */ /* 0x000fce0008000f00 */
.L_x_211:
[----:B--2---:R2:W3:Y:S02]  /*9be0*/  SYNCS.PHASECHK.TRANS64.TRYWAIT P0, [R0+URZ], R2 ;  /* 0x00000002000075a7 */ /* 0x0044e400080011ff */
[----:B---3--:R-:W-:Y:S05]  /*9bf0*/  @!P0 NANOSLEEP.SYNCS 0x989680 ;  /* 0x009896800000895d */ /* 0x008fea0003900000 */
[----:B------:R-:W3:Y:S02]  /*9c00*/  @!P0 SYNCS.PHASECHK.TRANS64 P0, [R0+URZ], R2 ;  /* 0x00000002000085a7 */ /* 0x000ee400080010ff */
[----:B---3--:R-:W-:Y:S05]  /*9c10*/  @!P0 BRA `(.L_x_211) ;  /* 0xfffffffc00f08947 */ /* 0x008fea000383ffff */
[----:B------:R-:W-:Y:S05]  /*9c20*/  BRA `(.L_x_212) ;  /* 0xffffffa8005c7947 */ /* 0x000fea000383ffff */
.L_x_75:
[----:B------:R-:W-:-:S07]  /*9c30*/  MOV R0, UR5 ;  /* 0x0000000500007c02 */ /* 0x000fce0008000f00 */
.L_x_213:
[----:B--2---:R2:W3:Y:S02]  /*9c40*/  SYNCS.PHASECHK.TRANS64.TRYWAIT P0, [R0+URZ], R2 ;  /* 0x00000002000075a7 */ /* 0x0044e400080011ff */
[----:B---3--:R-:W-:Y:S05]  /*9c50*/  @!P0 NANOSLEEP.SYNCS 0x989680 ;  /* 0x009896800000895d */ /* 0x008fea0003900000 */
[----:B------:R-:W3:Y:S02]  /*9c60*/  @!P0 SYNCS.PHASECHK.TRANS64 P0, [R0+URZ], R2 ;  /* 0x00000002000085a7 */ /* 0x000ee400080010ff */
[----:B---3--:R-:W-:Y:S05]  /*9c70*/  @!P0 BRA `(.L_x_213) ;  /* 0xfffffffc00f08947 */ /* 0x008fea000383ffff */
[----:B------:R-:W-:Y:S05]  /*9c80*/  BRA `(.L_x_214) ;  /* 0xffffffa8006c7947 */ /* 0x000fea000383ffff */
.L_x_78:
[----:B------:R-:W-:-:S07]  /*9c90*/  MOV R4, UR4 ;  /* 0x0000000400047c02 */ /* 0x000fce0008000f00 */
.L_x_215:
[----:B--2---:R2:W3:Y:S02]  /*9ca0*/  SYNCS.PHASECHK.TRANS64.TRYWAIT P1, [R4+URZ+0x268], R6 ;  /* 0x00026806040075a7 */ /* 0x0044e400080211ff */
[----:B---3--:R-:W-:Y:S05]  /*9cb0*/  @!P1 NANOSLEEP.SYNCS 0x989680 ;  /* 0x009896800000995d */ /* 0x008fea0003900000 */
[----:B------:R-:W3:Y:S02]  /*9cc0*/  @!P1 SYNCS.PHASECHK.TRANS64 P1, [R4+URZ+0x268], R6 ;  /* 0x00026806040095a7 */ /* 0x000ee400080210ff */
[----:B---3--:R-:W-:Y:S05]  /*9cd0*/  @!P1 BRA `(.L_x_215) ;  /* 0xfffffffc00f09947 */ /* 0x008fea000383ffff */
[----:B------:R-:W-:Y:S05]  /*9ce0*/  BRA `(.L_x_216) ;  /* 0xffffffa800dc7947 */ /* 0x000fea000383ffff */
.L_x_79:
[----:B--2---:R-:W-:-:S07]  /*9cf0*/  MOV R4, UR4 ;  /* 0x0000000400047c02 */ /* 0x004fce0008000f00 */
.L_x_217:
[----:B--2---:R2:W3:Y:S02]  /*9d00*/  SYNCS.PHASECHK.TRANS64.TRYWAIT P1, [R4+URZ+0x260], R5 ;  /* 0x00026005040075a7 */ /* 0x0044e400080211ff */
[----:B---3--:R-:W-:Y:S05]  /*9d10*/  @!P1 NANOSLEEP.SYNCS 0x989680 ;  /* 0x009896800000995d */ /* 0x008fea0003900000 */
[----:B------:R-:W3:Y:S02]  /*9d20*/  @!P1 SYNCS.PHASECHK.TRANS64 P1, [R4+URZ+0x260], R5 ;  /* 0x00026005040095a7 */ /* 0x000ee400080210ff */
[----:B---3--:R-:W-:Y:S05]  /*9d30*/  @!P1 BRA `(.L_x_217) ;  /* 0xfffffffc00f09947 */ /* 0x008fea000383ffff */
[----:B------:R-:W-:Y:S05]  /*9d40*/  BRA `(.L_x_218) ;  /* 0xffffffa800e47947 */ /* 0x000fea000383ffff */
.L_x_89:
[----:B--2---:R-:W-:-:S04]  /*9d50*/  MOV R5, UR5 ;  /* 0x0000000500057c02 */ /* 0x004fc80008000f00 */
[----:B------:R2:W3:Y:S03]  /*9d60*/  SYNCS.PHASECHK.TRANS64.TRYWAIT P0, [R5+URZ+0x8], R6 ;  /* 0x00000806050075a7 */ /* 0x0004e600080011ff */
[----:B---3--:R-:W-:Y:S05]  /*9d70*/  @!P0 NANOSLEEP.SYNCS 0x989680 ;  /* 0x009896800000895d */ /* 0x008fea0003900000 */
[----:B------:R-:W3:Y:S02]  /*9d80*/  @!P0 SYNCS.PHASECHK.TRANS64 P0, [R5+URZ+0x8], R6 ;  /* 0x00000806050085a7 */ /* 0x000ee400080010ff */
[----:B---3--:R-:W-:Y:S05]  /*9d90*/  @!P0 BRA `(.L_x_89) ;  /* 0xfffffffc00ec8947 */ /* 0x008fea000383ffff */
[----:B------:R-:W-:Y:S05]  /*9da0*/  BRA `(.L_x_88) ;  /* 0xffffffac00b07947 */ /* 0x000fea000383ffff */
.L_x_91:
[----:B------:R-:W-:Y:S01]  /*9db0*/  BSSY B0, `(.L_x_219) ;  /* 0x0000006000007945 */ /* 0x000fe20003800000 */
[----:B------:R-:W-:-:S07]  /*9dc0*/  MOV R15, 0xffffffff ;  /* 0xffffffff000f7802 */ /* 0x000fce0000000f00 */
[----:B-12--5:R-:W-:Y:S05]  /*9dd0*/  WARPSYNC.COLLECTIVE R15, `(.L_x_220) ;  /* 0x000000000f0c7348 */ /* 0x026fea0003c00000 */
[----:B------:R-:W-:Y:S02]  /*9de0*/  ELECT P6, UR79, PT ;  /* 0x00000000004f782f */ /* 0x000fe400038c0000 */
[----:B------:R-:W-:Y:S01]  /*9df0*/  MOV R14, UR79 ;  /* 0x0000004f000e7c02 */ /* 0x000fe20008000f00 */
[----:B-12--5:R-:W-:Y:S10]  /*9e00*/  ENDCOLLECTIVE ;  /* 0x000000000000791b */ /* 0x026ff40003800000 */
.L_x_220:
[----:B------:R-:W-:Y:S05]  /*9e10*/  BSYNC B0 ;  /* 0x0000000000007941 */ /* 0x000fea0003800000 */
.L_x_219:
[----:B------:R-:W-:Y:S01]  /*9e20*/  PLOP3.LUT P0, PT, P6, PT, PT, 0x80, 0x8 ;  /* 0x000000000008781c */ /* 0x000fe2000370f070 */
[----:B------:R-:W-:-:S12]  /*9e30*/  BRA `(.L_x_221) ;  /* 0xffffffac00dc7947 */ /* 0x000fd8000383ffff */
.L_x_93:
[----:B--2---:R-:W-:-:S04]  /*9e40*/  MOV R3, UR5 ;  /* 0x0000000500037c02 */ /* 0x004fc80008000f00 */
[----:B------:R2:W3:Y:S03]  /*9e50*/  SYNCS.PHASECHK.TRANS64.TRYWAIT P0, [R3+URZ+0x8], R4 ;  /* 0x00000804030075a7 */ /* 0x0004e600080011ff */
[----:B---3--:R-:W-:Y:S05]  /*9e60*/  @!P0 NANOSLEEP.SYNCS 0x989680 ;  /* 0x009896800000895d */ /* 0x008fea0003900000 */
[----:B------:R-:W3:Y:S02]  /*9e70*/  @!P0 SYNCS.PHASECHK.TRANS64 P0, [R3+URZ+0x8], R4 ;  /* 0x00000804030085a7 */ /* 0x000ee400080010ff */
[----:B---3--:R-:W-:Y:S05]  /*9e80*/  @!P0 BRA `(.L_x_93) ;  /* 0xfffffffc00ec8947 */ /* 0x008fea000383ffff */
[----:B------:R-:W-:Y:S05]  /*9e90*/  BRA `(.L_x_92) ;  /* 0xffffffac00e07947 */ /* 0x000fea000383ffff */
.L_x_94:
[----:B------:R-:W-:-:S07]  /*9ea0*/  MOV R4, UR18 ;  /* 0x0000001200047c02 */ /* 0x000fce0008000f00 */
.L_x_222:
[----:B-1----:R1:W2:Y:S02]  /*9eb0*/  SYNCS.PHASECHK.TRANS64.TRYWAIT P0, [R4+URZ+0x260], R5 ;  /* 0x00026005040075a7 */ /* 0x0022a400080011ff */
[----:B--2---:R-:W-:Y:S05]  /*9ec0*/  @!P0 NANOSLEEP.SYNCS 0x989680 ;  /* 0x009896800000895d */ /* 0x004fea0003900000 */
[----:B------:R-:W2:Y:S02]  /*9ed0*/  @!P0 SYNCS.PHASECHK.TRANS64 P0, [R4+URZ+0x260], R5 ;  /* 0x00026005040085a7 */ /* 0x000ea400080010ff */
[----:B--2---:R-:W-:Y:S05]  /*9ee0*/  @!P0 BRA `(.L_x_222) ;  /* 0xfffffffc00f08947 */ /* 0x004fea000383ffff */
[----:B------:R-:W-:Y:S05]  /*9ef0*/  BRA `(.L_x_223) ;  /* 0xffffffb000bc7947 */ /* 0x000fea000383ffff */
.L_x_96:
[----:B------:R-:W-:-:S07]  /*9f00*/  MOV R4, UR23 ;  /* 0x0000001700047c02 */ /* 0x000fce0008000f00 */
.L_x_224:
[----:B-1----:R1:W2:Y:S02]  /*9f10*/  SYNCS.PHASECHK.TRANS64.TRYWAIT P0, [R4+URZ+0x280], R5 ;  /* 0x00028005040075a7 */ /* 0x0022a400080011ff */
[----:B--2---:R-:W-:Y:S05]  /*9f20*/  @!P0 NANOSLEEP.SYNCS 0x989680 ;  /* 0x009896800000895d */ /* 0x004fea0003900000 */
[----:B------:R-:W2:Y:S02]  /*9f30*/  @!P0 SYNCS.PHASECHK.TRANS64 P0, [R4+URZ+0x280], R5 ;  /* 0x00028005040085a7 */ /* 0x000ea400080010ff */
[----:B--2---:R-:W-:Y:S05]  /*9f40*/  @!P0 BRA `(.L_x_224) ;  /* 0xfffffffc00f08947 */ /* 0x004fea000383ffff */
[----:B------:R-:W-:Y:S05]  /*9f50*/  BRA `(.L_x_95) ;  /* 0xffffffb000dc7947 */ /* 0x000fea000383ffff */
.L_x_100:
[----:B-1----:R-:W-:Y:S07]  /*9f60*/  MOV R4, UR10 ;  /* 0x0000000a00047c02 */ /* 0x002fee0008000f00 */
.L_x_225:
[----:B-1----:R1:W2:Y:S02]  /*9f70*/  SYNCS.PHASECHK.TRANS64.TRYWAIT P0, [R4+URZ], R6 ;  /* 0x00000006040075a7 */ /* 0x0022a400080011ff */
[----:B--2---:R-:W-:Y:S05]  /*9f80*/  @!P0 NANOSLEEP.SYNCS 0x989680 ;  /* 0x009896800000895d */ /* 0x004fea0003900000 */
[----:B------:R-:W2:Y:S02]  /*9f90*/  @!P0 SYNCS.PHASECHK.TRANS64 P0, [R4+URZ], R6 ;  /* 0x00000006040085a7 */ /* 0x000ea400080010ff */
[----:B--2---:R-:W-:Y:S05]  /*9fa0*/  @!P0 BRA `(.L_x_225) ;  /* 0xfffffffc00f08947 */ /* 0x004fea000383ffff */
[----:B------:R-:W-:Y:S05]  /*9fb0*/  BRA `(.L_x_99) ;  /* 0xffffffb400147947 */ /* 0x000fea000383ffff */
.L_x_104:
[----:B--2---:R-:W-:-:S07]  /*9fc0*/  MOV R0, UR4 ;  /* 0x0000000400007c02 */ /* 0x004fce0008000f00 */
.L_x_226:
[----:B-1----:R1:W2:Y:S02]  /*9fd0*/  SYNCS.PHASECHK.TRANS64.TRYWAIT P0, [R0+URZ], R2 ;  /* 0x00000002000075a7 */ /* 0x0022a400080011ff */
[----:B--2---:R-:W-:Y:S05]  /*9fe0*/  @!P0 NANOSLEEP.SYNCS 0x989680 ;  /* 0x009896800000895d */ /* 0x004fea0003900000 */
[----:B------:R-:W2:Y:S02]  /*9ff0*/  @!P0 SYNCS.PHASECHK.TRANS64 P0, [R0+URZ], R2 ;  /* 0x00000002000085a7 */ /* 0x000ea400080010ff */
[----:B--2---:R-:W-:Y:S05]  /*a000*/  @!P0 BRA `(.L_x_226) ;  /* 0xfffffffc00f08947 */ /* 0x004fea000383ffff */
[----:B------:R-:W-:Y:S05]  /*a010*/  BRA `(.L_x_227) ;  /* 0xffffffb400e07947 */ /* 0x000fea000383ffff */
.L_x_107:
[----:B------:R-:W-:-:S07]  /*a020*/  MOV R0, UR18 ;  /* 0x0000001200007c02 */ /* 0x000fce0008000f00 */
.L_x_228:
[----:B-1----:R1:W2:Y:S02]  /*a030*/  SYNCS.PHASECHK.TRANS64.TRYWAIT P1, [R0+URZ+0x290], R2 ;  /* 0x00029002000075a7 */ /* 0x0022a400080211ff */
[----:B--2---:R-:W-:Y:S05]  /*a040*/  @!P1 NANOSLEEP.SYNCS 0x989680 ;  /* 0x009896800000995d */ /* 0x004fea0003900000 */
[----:B------:R-:W2:Y:S02]  /*a050*/  @!P1 SYNCS.PHASECHK.TRANS64 P1, [R0+URZ+0x290], R2 ;  /* 0x00029002000095a7 */ /* 0x000ea400080210ff */
[----:B--2---:R-:W-:Y:S05]  /*a060*/  @!P1 BRA `(.L_x_228) ;  /* 0xfffffffc00f09947 */ /* 0x004fea000383ffff */
[----:B------:R-:W-:Y:S05]  /*a070*/  BRA `(.L_x_229) ;  /* 0xffffffb8002c7947 */ /* 0x000fea000383ffff */
.L_x_112:
[----:B------:R-:W-:Y:S07]  /*a080*/  MOV R0, UR24 ;  /* 0x0000001800007c02 */ /* 0x000fee0008000f00 */
.L_x_230:
[----:B-1----:R1:W2:Y:S02]  /*a090*/  SYNCS.PHASECHK.TRANS64.TRYWAIT P0, [R0+URZ+0x260], R2 ;  /* 0x00026002000075a7 */ /* 0x0022a400080011ff */
[----:B--2---:R-:W-:Y:S05]  /*a0a0*/  @!P0 NANOSLEEP.SYNCS 0x989680 ;  /* 0x009896800000895d */ /* 0x004fea0003900000 */
[----:B------:R-:W2:Y:S02]  /*a0b0*/  @!P0 SYNCS.PHASECHK.TRANS64 P0, [R0+URZ+0x260], R2 ;  /* 0x00026002000085a7 */ /* 0x000ea400080010ff */
[----:B--2---:R-:W-:Y:S05]  /*a0c0*/  @!P0 BRA `(.L_x_230) ;  /* 0xfffffffc00f08947 */ /* 0x004fea000383ffff */
[----:B------:R-:W-:Y:S05]  /*a0d0*/  BRA `(.L_x_231) ;  /* 0xffffffbc00c47947 */ /* 0x000fea000383ffff */
.L_x_115:
[----:B------:R-:W-:Y:S07]  /*a0e0*/  MOV R2, UR24 ;  /* 0x0000001800027c02 */ /* 0x000fee0008000f00 */
.L_x_232:
[----:B-1----:R1:W2:Y:S02]  /*a0f0*/  SYNCS.PHASECHK.TRANS64.TRYWAIT P0, [R2+URZ+0x258], R3 ;  /* 0x00025803020075a7 */ /* 0x0022a400080011ff */
[----:B--2---:R-:W-:Y:S05]  /*a100*/  @!P0 NANOSLEEP.SYNCS 0x989680 ;  /* 0x009896800000895d */ /* 0x004fea0003900000 */
[----:B------:R-:W2:Y:S02]  /*a110*/  @!P0 SYNCS.PHASECHK.TRANS64 P0, [R2+URZ+0x258], R3 ;  /* 0x00025803020085a7 */ /* 0x000ea400080010ff */
[----:B--2---:R-:W-:Y:S05]  /*a120*/  @!P0 BRA `(.L_x_232) ;  /* 0xfffffffc00f08947 */ /* 0x004fea000383ffff */
[----:B------:R-:W-:Y:S05]  /*a130*/  BRA `(.L_x_114) ;  /* 0xffffffc400207947 */ /* 0x000fea000383ffff */
.L_x_118:
[----:B------:R-:W-:Y:S07]  /*a140*/  MOV R0, UR24 ;  /* 0x0000001800007c02 */ /* 0x000fee0008000f00 */
.L_x_233:
[----:B-1----:R1:W2:Y:S02]  /*a150*/  SYNCS.PHASECHK.TRANS64.TRYWAIT P2, [R0+URZ+0x248], R2 ;  /* 0x00024802000075a7 */ /* 0x0022a400080411ff */
[----:B--2---:R-:W-:Y:S05]  /*a160*/  @!P2 NANOSLEEP.SYNCS 0x989680 ;  /* 0x009896800000a95d */ /* 0x004fea0003900000 */
[----:B------:R-:W2:Y:S02]  /*a170*/  @!P2 SYNCS.PHASECHK.TRANS64 P2, [R0+URZ+0x248], R2 ;  /* 0x000248020000a5a7 */ /* 0x000ea400080410ff */
[----:B--2---:R-:W-:Y:S05]  /*a180*/  @!P2 BRA `(.L_x_233) ;  /* 0xfffffffc00f0a947 */ /* 0x004fea000383ffff */
[----:B------:R-:W-:Y:S05]  /*a190*/  BRA `(.L_x_234) ;  /* 0xffffffc400c87947 */ /* 0x000fea000383ffff */
.L_x_123:
[----:B------:R-:W-:Y:S07]  /*a1a0*/  MOV R0, UR45 ;  /* 0x0000002d00007c02 */ /* 0x000fee0008000f00 */
.L_x_235:
[----:B-1----:R1:W2:Y:S02]  /*a1b0*/  SYNCS.PHASECHK.TRANS64.TRYWAIT P0, [R0+URZ+0x260], R2 ;  /* 0x00026002000075a7 */ /* 0x0022a400080011ff */
[----:B--2---:R-:W-:Y:S05]  /*a1c0*/  @!P0 NANOSLEEP.SYNCS 0x989680 ;  /* 0x009896800000895d */ /* 0x004fea0003900000 */
[----:B------:R-:W2:Y:S02]  /*a1d0*/  @!P0 SYNCS.PHASECHK.TRANS64 P0, [R0+URZ+0x260], R2 ;  /* 0x00026002000085a7 */ /* 0x000ea400080010ff */
[----:B--2---:R-:W-:Y:S05]  /*a1e0*/  @!P0 BRA `(.L_x_235) ;  /* 0xfffffffc00f08947 */ /* 0x004fea000383ffff */
[----:B------:R-:W-:Y:S05]  /*a1f0*/  BRA `(.L_x_236) ;  /* 0xffffffcc006c7947 */ /* 0x000fea000383ffff */
.L_x_134:
[----:B-1----:R-:W-:Y:S04]  /*a200*/  MOV R3, UR45 ;  /* 0x0000002d00037c02 */ /* 0x002fe80008000f00 */
[----:B------:R1:W2:Y:S03]  /*a210*/  SYNCS.PHASECHK.TRANS64.TRYWAIT P1, [R3+URZ+0x240], R4 ;  /* 0x00024004030075a7 */ /* 0x0002a600080211ff */
[----:B--2---:R-:W-:Y:S05]  /*a220*/  @!P1 NANOSLEEP.SYNCS 0x989680 ;  /* 0x009896800000995d */ /* 0x004fea0003900000 */
[----:B------:R-:W2:Y:S02]  /*a230*/  @!P1 SYNCS.PHASECHK.TRANS64 P1, [R3+URZ+0x240], R4 ;  /* 0x00024004030095a7 */ /* 0x000ea400080210ff */
[----:B--2---:R-:W-:Y:S05]  /*a240*/  @!P1 BRA `(.L_x_134) ;  /* 0xfffffffc00ec9947 */ /* 0x004fea000383ffff */
[----:B------:R-:W-:Y:S05]  /*a250*/  BRA `(.L_x_133) ;  /* 0xffffffdc00387947 */ /* 0x000fea000383ffff */
.L_x_136:
[----:B-1----:R1:W2:Y:S02]  /*a260*/  SYNCS.PHASECHK.TRANS64.TRYWAIT P1, [R87+URZ+0x270], R0 ;  /* 0x00027000570075a7 */ /* 0x0022a400080211ff */
[----:B--2---:R-:W-:Y:S05]  /*a270*/  @!P1 NANOSLEEP.SYNCS 0x989680 ;  /* 0x009896800000995d */ /* 0x004fea0003900000 */
[----:B------:R-:W2:Y:S02]  /*a280*/  @!P1 SYNCS.PHASECHK.TRANS64 P1, [R87+URZ+0x270], R0 ;  /* 0x00027000570095a7 */ /* 0x000ea400080210ff */
[----:B--2---:R-:W-:Y:S05]  /*a290*/  @!P1 BRA `(.L_x_136) ;  /* 0xfffffffc00f09947 */ /* 0x004fea000383ffff */
[----:B------:R-:W-:Y:S05]  /*a2a0*/  BRA `(.L_x_135) ;  /* 0xffffffdc00787947 */ /* 0x000fea000383ffff */
        .weak           $__internal_0_$__cuda_sm10x_tcgen05_guardrail_trap_col_being_dealloced_not_returned_by_alloc
        .type           $__internal_0_$__cuda_sm10x_tcgen05_guardrail_trap_col_being_dealloced_not_returned_by_alloc,@function
        .size           $__internal_0_$__cuda_sm10x_tcgen05_guardrail_trap_col_being_dealloced_not_returned_by_alloc,($__internal_1_$__cuda_sm10x_tcgen05_guardrail_trap_phase_invalid_during_alloc - $__internal_0_$__cuda_sm10x_tcgen05_guardrail_trap_col_being_dealloced_not_returned_by_alloc)
$__internal_0_$__cuda_sm10x_tcgen05_guardrail_trap_col_being_dealloced_not_returned_by_alloc:
[----:B------:R-:W-:Y:S05]  /*a2b0*/  BPT.TRAP 0x1 ;  /* 0x000000040000795c */ /* 0x000fea0000300000 */
[----:B------:R-:W-:-:S04]  /*a2c0*/  HFMA2 R3, -RZ, RZ, 0, 0 ;  /* 0x00000000ff037431 */ /* 0x000fc800000001ff */
[----:B------:R-:W-:Y:S05]  /*a2d0*/  RET.REL.NODEC R2 `(_ZN7cutlass13device_kernelINS_4conv6kernel13ConvUniversalINS1_16ConvProblemShapeILNS1_8OperatorE2ELi2EEENS1_10collective14CollectiveConvINS1_47MainloopSm100TmaUmmaWarpSpecializedImplicitGemmILS5_2ELi36ELi2ELi1ELi2EN4cute5tupleIJNSA_1CILi2EEENSC_ILi1EEESE_EEEEENSB_IJNSC_ILi128EEENSB_IJNSC_ILi64EEEEEESJ_EEENS_12float_e4m3_tESL_NSA_8TiledMMAINSA_8MMA_AtomIJNSA_10MMA_TraitsINSA_25SM100_MMA_F8F6F4_2x1SM_SSEJSL_SL_fSH_SI_NSA_17integral_constantINSA_4UMMA5MajorELSS_1EEEST_NSQ_INSR_7ScaleInELSU_0EEESV_EEEEEENSA_6LayoutINSB_IJSE_SE_SE_EEENSB_IJNSC_ILi0EEES10_S10_EEEEENSB_IJNSA_10UnderscoreES13_S13_EEEEENS7_6detail27Sm100ImplicitGemmTileTraitsINSA_18SM100_TMA_2SM_LOADENSA_14ComposedLayoutINSA_7SwizzleILi2ELi4ELi3EEENSA_18smem_ptr_flag_bitsILi8EEENSY_INSB_IJSI_NSC_ILi8EEEEEENSB_IJSE_SI_EEEEEEEvEENS17_INSA_25SM100_TMA_2SM_LOAD_IM2COLENS19_INS1A_ILi1ELi4ELi3EEES1D_NSY_INSB_IJNSC_ILi32EEES1E_EEENSB_IJSE_S1M_EEEEEEEvEEEENS_8epilogue10collective18CollectiveEpilogueINS1T_23Sm100TmaWarpSpecializedILi1ELi1ELi32ELb0ELb0EEEJNSB_IJSI_SJ_SJ_EEENSB_IJNSY_ISI_SE_EES1Z_EEESL_NSB_IJlNSB_IJSE_llEEES10_EEESL_S22_NS1T_6fusion15FusionCallbacksIS1X_NS23_17LinearCombinationISL_fSL_fLNS_15FloatRoundStyleE2EEES1Y_S20_JEEENSA_5SM1004TMEM4LOAD26SM100_TMEM_LOAD_32dp32b32xENSA_13SM90_TMA_LOADENS19_IS1B_S1D_NSY_INSB_IJS1E_SI_EEENSB_IJSI_SE_EEEEEEENSA_39AutoVectorizingCopyWithAssumedAlignmentILi128EEENSA_14SM90_TMA_STOREES2H_S2J_S2J_EEEvvEEEEvNT_6ParamsE) ;  /* 0xffffff5c02487950 */ /* 0x000fea0003c3ffff */
        .weak           $__internal_1_$__cuda_sm10x_tcgen05_guardrail_trap_phase_invalid_during_alloc
        .type           $__internal_1_$__cuda_sm10x_tcgen05_guardrail_trap_phase_invalid_during_alloc,@function
        .size           $__internal_1_$__cuda_sm10x_tcgen05_guardrail_trap_phase_invalid_during_alloc,($__internal_2_$__cuda_sm10x_tcgen05_guardrail_trap_unallocated_columns_being_dealloced - $__internal_1_$__cuda_sm10x_tcgen05_guardrail_trap_phase_invalid_during_alloc)
$__internal_1_$__cuda_sm10x_tcgen05_guardrail_trap_phase_invalid_during_alloc:
[----:B------:R-:W-:Y:S05]  /*a2e0*/  BPT.TRAP 0x1 ;  /* 0x000000040000795c */ /* 0x000fea0000300000 */
[----:B------:R-:W-:-:S04]  /*a2f0*/  MOV R5, 0x0 ;  /* 0x0000000000057802 */ /* 0x000fc80000000f00 */
[----:B------:R-:W-:Y:S05]  /*a300*/  RET.REL.NODEC R4 `(_ZN7cutlass13device_kernelINS_4conv6kernel13ConvUniversalINS1_16ConvProblemShapeILNS1_8OperatorE2ELi2EEENS1_10collective14CollectiveConvINS1_47MainloopSm100TmaUmmaWarpSpecializedImplicitGemmILS5_2ELi36ELi2ELi1ELi2EN4cute5tupleIJNSA_1CILi2EEENSC_ILi1EEESE_EEEEENSB_IJNSC_ILi128EEENSB_IJNSC_ILi64EEEEEESJ_EEENS_12float_e4m3_tESL_NSA_8TiledMMAINSA_8MMA_AtomIJNSA_10MMA_TraitsINSA_25SM100_MMA_F8F6F4_2x1SM_SSEJSL_SL_fSH_SI_NSA_17integral_constantINSA_4UMMA5MajorELSS_1EEEST_NSQ_INSR_7ScaleInELSU_0EEESV_EEEEEENSA_6LayoutINSB_IJSE_SE_SE_EEENSB_IJNSC_ILi0EEES10_S10_EEEEENSB_IJNSA_10UnderscoreES13_S13_EEEEENS7_6detail27Sm100ImplicitGemmTileTraitsINSA_18SM100_TMA_2SM_LOADENSA_14ComposedLayoutINSA_7SwizzleILi2ELi4ELi3EEENSA_18smem_ptr_flag_bitsILi8EEENSY_INSB_IJSI_NSC_ILi8EEEEEENSB_IJSE_SI_EEEEEEEvEENS17_INSA_25SM100_TMA_2SM_LOAD_IM2COLENS19_INS1A_ILi1ELi4ELi3EEES1D_NSY_INSB_IJNSC_ILi32EEES1E_EEENSB_IJSE_S1M_EEEEEEEvEEEENS_8epilogue10collective18CollectiveEpilogueINS1T_23Sm100TmaWarpSpecializedILi1ELi1ELi32ELb0ELb0EEEJNSB_IJSI_SJ_SJ_EEENSB_IJNSY_ISI_SE_EES1Z_EEESL_NSB_IJlNSB_IJSE_llEEES10_EEESL_S22_NS1T_6fusion15FusionCallbacksIS1X_NS23_17LinearCombinationISL_fSL_fLNS_15FloatRoundStyleE2EEES1Y_S20_JEEENSA_5SM1004TMEM4LOAD26SM100_TMEM_LOAD_32dp32b32xENSA_13SM90_TMA_LOADENS19_IS1B_S1D_NSY_INSB_IJS1E_SI_EEENSB_IJSI_SE_EEEEEEENSA_39AutoVectorizingCopyWithAssumedAlignmentILi128EEENSA_14SM90_TMA_STOREES2H_S2J_S2J_EEEvvEEEEvNT_6ParamsE) ;  /* 0xffffff5c043c7950 */ /* 0x000fea0003c3ffff */
        .weak           $__internal_2_$__cuda_sm10x_tcgen05_guardrail_trap_unallocated_columns_being_dealloced
        .type           $__internal_2_$__cuda_sm10x_tcgen05_guardrail_trap_unallocated_columns_being_dealloced,@function
        .size           $__internal_2_$__cuda_sm10x_tcgen05_guardrail_trap_unallocated_columns_being_dealloced,(.L_x_238 - $__internal_2_$__cuda_sm10x_tcgen05_guardrail_trap_unallocated_columns_being_dealloced)
$__internal_2_$__cuda_sm10x_tcgen05_guardrail_trap_unallocated_columns_being_dealloced:
[----:B------:R-:W-:Y:S05]  /*a310*/  BPT.TRAP 0x1 ;  /* 0x000000040000795c */ /* 0x000fea0000300000 */
[----:B------:R-:W-:-:S04]  /*a320*/  HFMA2 R3, -RZ, RZ, 0, 0 ;  /* 0x00000000ff037431 */ /* 0x000fc800000001ff */
[----:B------:R-:W-:Y:S05]  /*a330*/  RET.REL.NODEC R2 `(_ZN7cutlass13device_kernelINS_4conv6kernel13ConvUniversalINS1_16ConvProblemShapeILNS1_8OperatorE2ELi2EEENS1_10collective14CollectiveConvINS1_47MainloopSm100TmaUmmaWarpSpecializedImplicitGemmILS5_2ELi36ELi2ELi1ELi2EN4cute5tupleIJNSA_1CILi2EEENSC_ILi1EEESE_EEEEENSB_IJNSC_ILi128EEENSB_IJNSC_ILi64EEEEEESJ_EEENS_12float_e4m3_tESL_NSA_8TiledMMAINSA_8MMA_AtomIJNSA_10MMA_TraitsINSA_25SM100_MMA_F8F6F4_2x1SM_SSEJSL_SL_fSH_SI_NSA_17integral_constantINSA_4UMMA5MajorELSS_1EEEST_NSQ_INSR_7ScaleInELSU_0EEESV_EEEEEENSA_6LayoutINSB_IJSE_SE_SE_EEENSB_IJNSC_ILi0EEES10_S10_EEEEENSB_IJNSA_10UnderscoreES13_S13_EEEEENS7_6detail27Sm100ImplicitGemmTileTraitsINSA_18SM100_TMA_2SM_LOADENSA_14ComposedLayoutINSA_7SwizzleILi2ELi4ELi3EEENSA_18smem_ptr_flag_bitsILi8EEENSY_INSB_IJSI_NSC_ILi8EEEEEENSB_IJSE_SI_EEEEEEEvEENS17_INSA_25SM100_TMA_2SM_LOAD_IM2COLENS19_INS1A_ILi1ELi4ELi3EEES1D_NSY_INSB_IJNSC_ILi32EEES1E_EEENSB_IJSE_S1M_EEEEEEEvEEEENS_8epilogue10collective18CollectiveEpilogueINS1T_23Sm100TmaWarpSpecializedILi1ELi1ELi32ELb0ELb0EEEJNSB_IJSI_SJ_SJ_EEENSB_IJNSY_ISI_SE_EES1Z_EEESL_NSB_IJlNSB_IJSE_llEEES10_EEESL_S22_NS1T_6fusion15FusionCallbacksIS1X_NS23_17LinearCombinationISL_fSL_fLNS_15FloatRoundStyleE2EEES1Y_S20_JEEENSA_5SM1004TMEM4LOAD26SM100_TMEM_LOAD_32dp32b32xENSA_13SM90_TMA_LOADENS19_IS1B_S1D_NSY_INSB_IJS1E_SI_EEENSB_IJSI_SE_EEEEEEENSA_39AutoVectorizingCopyWithAssumedAlignmentILi128EEENSA_14SM90_TMA_STOREES2H_S2J_S2J_EEEvvEEEEvNT_6ParamsE) ;  /* 0xffffff5c02307950 */ /* 0x000fea0003c3ffff */
.L_x_237:
[----:B------:R-:W-:-:S00]  /*a340*/  BRA `(.L_x_237) ;  /* 0xfffffffc00fc7947 */ /* 0x000fc0000383ffff */
[----:B------:R-:W-:-:S00]  /*a350*/  NOP ;  /* 0x0000000000007918 */ /* 0x000fc00000000000 */
        /* <DEDUP_REMOVED lines=10> */
.L_x_238:


//--------------------- .nv.global.init           --------------------------
	.section	.nv.global.init,"aw",@progbits
.nv.global.init:
	.type		$str$29,@object
	.size		$str$29,($str$30 - $str$29)
$str$29:
        /*0000*/ 	.byte	0x28, 0x61, 0x64, 0x64, 0x72, 0x65, 0x73, 0x73, 0x20, 0x26, 0x20, 0x6d, 0x61, 0x73, 0x6b, 0x29
        /*0010*/ 	.byte	0x20, 0x3d, 0x3d, 0x20, 0x30, 0x00
	.type		$str$30,@object
	.size		$str$30,($str$28 - $str$30)
$str$30:
        /*0016*/ 	.byte	0x2f, 0x74, 0x6d, 0x70, 0x2f, 0x63, 0x75, 0x74, 0x6c, 0x61, 0x73, 0x73, 0x5f, 0x73, 0x77, 0x65
        /*0026*/ 	.byte	0x65, 0x70, 0x5f, 0x73, 0x72, 0x63, 0x2f, 0x69, 0x6e, 0x63, 0x6c, 0x75, 0x64, 0x65, 0x2f, 0x63
        /*0036*/ 	.byte	0x75, 0x74, 0x65, 0x2f, 0x70, 0x6f, 0x69, 0x6e, 0x74, 0x65, 0x72, 0x5f, 0x66, 0x6c, 0x61, 0x67
        /*0046*/ 	.byte	0x67, 0x65, 0x64, 0x2e, 0x68, 0x70, 0x70, 0x00
	.type		$str$28,@object
	.size		$str$28,($str$27 - $str$28)
$str$28:
        /*004e*/ 	.byte	0x2f, 0x74, 0x6d, 0x70, 0x2f, 0x63, 0x75, 0x74, 0x6c, 0x61, 0x73, 0x73, 0x5f, 0x73, 0x77, 0x65
        /*005e*/ 	.byte	0x65, 0x70, 0x5f, 0x73, 0x72, 0x63, 0x2f, 0x69, 0x6e, 0x63, 0x6c, 0x75, 0x64, 0x65, 0x2f, 0x63
        /*006e*/ 	.byte	0x75, 0x74, 0x65, 0x2f, 0x61, 0x74, 0x6f, 0x6d, 0x2f, 0x63, 0x6f, 0x70, 0x79, 0x5f, 0x74, 0x72
        /*007e*/ 	.byte	0x61, 0x69, 0x74, 0x73, 0x5f, 0x73, 0x6d, 0x31, 0x30, 0x30, 0x2e, 0x68, 0x70, 0x70, 0x00
	.type		$str$27,@object
	.size		$str$27,(__unnamed_1 - $str$27)
$str$27:
        /*008d*/ 	.byte	0x28, 0x28, 0x75, 0x69, 0x6e, 0x74, 0x33, 0x32, 0x5f, 0x74, 0x28, 0x74, 0x68, 0x72, 0x65, 0x61
        /*009d*/ 	.byte	0x64, 0x49, 0x64, 0x78, 0x2e, 0x78, 0x29, 0x20, 0x2f, 0x20, 0x33, 0x32, 0x29, 0x20, 0x25, 0x20
        /*00ad*/ 	.byte	0x34, 0x29, 0x20, 0x3d, 0x3d, 0x20, 0x28, 0x28, 0x28, 0x74, 0x6d, 0x65, 0x6d, 0x5f, 0x61, 0x64
        /*00bd*/ 	.byte	0x64, 0x72, 0x20, 0x3e, 0x3e, 0x20, 0x31, 0x36, 0x29, 0x20, 0x2f, 0x20, 0x33, 0x32, 0x29, 0x20
        /*00cd*/ 	.byte	0x25, 0x20, 0x34, 0x29, 0x00
	.type		__unnamed_1,@object
	.size		__unnamed_1,(__unnamed_2 - __unnamed_1)
__unnamed_1:
        /*00d2*/ 	.byte	0x61, 0x75, 0x74, 0x6f, 0x20, 0x63, 0x75, 0x74, 0x65, 0x3a, 0x3a, 0x61, 0x73, 0x5f, 0x70, 0x6f
        /* <DEDUP_REMOVED lines=24> */
        /*0262*/ 	.byte	0x3c, 0x34, 0x30, 0x39, 0x36, 0x3e, 0x3e, 0x3e, 0x3e, 0x5d, 0x00
	.type		__unnamed_2,@object
	.size		__unnamed_2,(.L_2 - __unnamed_2)
__unnamed_2:
        /* <DEDUP_REMOVED lines=40> */
        /*04ed*/ 	.byte	0x74, 0x65, 0x3a, 0x3a, 0x43, 0x3c, 0x30, 0x3e, 0x3e, 0x3e, 0x3e, 0x5d, 0x00
.L_2:


//--------------------- .nv.shared._ZN7cutlass13device_kernelINS_4conv6kernel13ConvUniversalINS1_16ConvProblemShapeILNS1_8OperatorE2ELi2EEENS1_10collective14CollectiveConvINS1_47MainloopSm100TmaUmmaWarpSpecializedImplicitGemmILS5_2ELi36ELi2ELi1ELi2EN4cute5tupleIJNSA_1CILi2EEENSC_ILi1EEESE_EEEEENSB_IJNSC_ILi128EEENSB_IJNSC_ILi64EEEEEESJ_EEENS_12float_e4m3_tESL_NSA_8TiledMMAINSA_8MMA_AtomIJNSA_10MMA_TraitsINSA_25SM100_MMA_F8F6F4_2x1SM_SSEJSL_SL_fSH_SI_NSA_17integral_constantINSA_4UMMA5MajorELSS_1EEEST_NSQ_INSR_7ScaleInELSU_0EEESV_EEEEEENSA_6LayoutINSB_IJSE_SE_SE_EEENSB_IJNSC_ILi0EEES10_S10_EEEEENSB_IJNSA_10UnderscoreES13_S13_EEEEENS7_6detail27Sm100ImplicitGemmTileTraitsINSA_18SM100_TMA_2SM_LOADENSA_14ComposedLayoutINSA_7SwizzleILi2ELi4ELi3EEENSA_18smem_ptr_flag_bitsILi8EEENSY_INSB_IJSI_NSC_ILi8EEEEEENSB_IJSE_SI_EEEEEEEvEENS17_INSA_25SM100_TMA_2SM_LOAD_IM2COLENS19_INS1A_ILi1ELi4ELi3EEES1D_NSY_INSB_IJNSC_ILi32EEES1E_EEENSB_IJSE_S1M_EEEEEEEvEEEENS_8epilogue10collective18CollectiveEpilogueINS1T_23Sm100TmaWarpSpecializedILi1ELi1ELi32ELb0ELb0EEEJNSB_IJSI_SJ_SJ_EEENSB_IJNSY_ISI_SE_EES1Z_EEESL_NSB_IJlNSB_IJSE_llEEES10_EEESL_S22_NS1T_6fusion15FusionCallbacksIS1X_NS23_17LinearCombinationISL_fSL_fLNS_15FloatRoundStyleE2EEES1Y_S20_JEEENSA_5SM1004TMEM4LOAD26SM100_TMEM_LOAD_32dp32b32xENSA_13SM90_TMA_LOADENS19_IS1B_S1D_NSY_INSB_IJS1E_SI_EEENSB_IJSI_SE_EEEEEEENSA_39AutoVectorizingCopyWithAssumedAlignmentILi128EEENSA_14SM90_TMA_STOREES2H_S2J_S2J_EEEvvEEEEvNT_6ParamsE --------------------------
	.section	.nv.shared._ZN7cutlass13device_kernelINS_4conv6kernel13ConvUniversalINS1_16ConvProblemShapeILNS1_8OperatorE2ELi2EEENS1_10collective14CollectiveConvINS1_47MainloopSm100TmaUmmaWarpSpecializedImplicitGemmILS5_2ELi36ELi2ELi1ELi2EN4cute5tupleIJNSA_1CILi2EEENSC_ILi1EEESE_EEEEENSB_IJNSC_ILi128EEENSB_IJNSC_ILi64EEEEEESJ_EEENS_12float_e4m3_tESL_NSA_8TiledMMAINSA_8MMA_AtomIJNSA_10MMA_TraitsINSA_25SM100_MMA_F8F6F4_2x1SM_SSEJSL_SL_fSH_SI_NSA_17integral_constantINSA_4UMMA5MajorELSS_1EEEST_NSQ_INSR_7ScaleInELSU_0EEESV_EEEEEENSA_6LayoutINSB_IJSE_SE_SE_EEENSB_IJNSC_ILi0EEES10_S10_EEEEENSB_IJNSA_10UnderscoreES13_S13_EEEEENS7_6detail27Sm100ImplicitGemmTileTraitsINSA_18SM100_TMA_2SM_LOADENSA_14ComposedLayoutINSA_7SwizzleILi2ELi4ELi3EEENSA_18smem_ptr_flag_bitsILi8EEENSY_INSB_IJSI_NSC_ILi8EEEEEENSB_IJSE_SI_EEEEEEEvEENS17_INSA_25SM100_TMA_2SM_LOAD_IM2COLENS19_INS1A_ILi1ELi4ELi3EEES1D_NSY_INSB_IJNSC_ILi32EEES1E_EEENSB_IJSE_S1M_EEEEEEEvEEEENS_8epilogue10collective18CollectiveEpilogueINS1T_23Sm100TmaWarpSpecializedILi1ELi1ELi32ELb0ELb0EEEJNSB_IJSI_SJ_SJ_EEENSB_IJNSY_ISI_SE_EES1Z_EEESL_NSB_IJlNSB_IJSE_llEEES10_EEESL_S22_NS1T_6fusion15FusionCallbacksIS1X_NS23_17LinearCombinationISL_fSL_fLNS_15FloatRoundStyleE2EEES1Y_S20_JEEENSA_5SM1004TMEM4LOAD26SM100_TMEM_LOAD_32dp32b32xENSA_13SM90_TMA_LOADENS19_IS1B_S1D_NSY_INSB_IJS1E_SI_EEENSB_IJSI_SE_EEEEEEENSA_39AutoVectorizingCopyWithAssumedAlignmentILi128EEENSA_14SM90_TMA_STOREES2H_S2J_S2J_EEEvvEEEEvNT_6ParamsE,"aw",@nobits
	.sectionflags	@""
	.align	16
	.zero		1024


//--------------------- .nv.shared.reserved.0     --------------------------
	.section	.nv.shared.reserved.0,"aw",@nobits
	.weak		__nv_reservedSMEM_offset_0_alias
	.size		__nv_reservedSMEM_offset_0_alias, 0, 64
	.other		__nv_reservedSMEM_offset_0_alias,@"STO_CUDA_RESERVED_SHARED STV_DEFAULT"
__nv_reservedSMEM_offset_0_alias:
	.zero		0
.nv.shared.reserved.0:
	.zero		64
	.weak		__nv_reservedSMEM_tcgen05_partition
	.type		__nv_reservedSMEM_tcgen05_partition,@object
	.size		__nv_reservedSMEM_tcgen05_partition,(.L_0 - __nv_reservedSMEM_tcgen05_partition)
__nv_reservedSMEM_tcgen05_partition:
	.zero		32
.L_0:


//--------------------- .nv.global                --------------------------
	.section	.nv.global,"aw",@nobits
.nv.global:
	.type		_ZN39_INTERNAL_c7a9d862_4_k_cu_464e0823_32854cute1_E,@object
	.size		_ZN39_INTERNAL_c7a9d862_4_k_cu_464e0823_32854cute1_E,(_ZN39_INTERNAL_c7a9d862_4_k_cu_464e0823_32854cuda3std3__45__cpo6cbeginE - _ZN39_INTERNAL_c7a9d862_4_k_cu_464e0823_32854cute1_E)
_ZN39_INTERNAL_c7a9d862_4_k_cu_464e0823_32854cute1_E:
	.zero		1
	.type		_ZN39_INTERNAL_c7a9d862_4_k_cu_464e0823_32854cuda3std3__45__cpo6cbeginE,@object
	.size		_ZN39_INTERNAL_c7a9d862_4_k_cu_464e0823_32854cuda3std3__45__cpo6cbeginE,(_ZN39_INTERNAL_c7a9d862_4_k_cu_464e0823_32854cuda3std3__48in_placeE - _ZN39_INTERNAL_c7a9d862_4_k_cu_464e0823_32854cuda3std3__45__cpo6cbeginE)
_ZN39_INTERNAL_c7a9d862_4_k_cu_464e0823_32854cuda3std3__45__cpo6cbeginE:
	.zero		1
	.type		_ZN39_INTERNAL_c7a9d862_4_k_cu_464e0823_32854cuda3std3__48in_placeE,@object
	.size		_ZN39_INTERNAL_c7a9d862_4_k_cu_464e0823_32854cuda3std3__48in_placeE,(_ZN39_INTERNAL_c7a9d862_4_k_cu_464e0823_32854cuda3std6ranges3__45__cpo9iter_moveE - _ZN39_INTERNAL_c7a9d862_4_k_cu_464e0823_32854cuda3std3__48in_placeE)
_ZN39_INTERNAL_c7a9d862_4_k_cu_464e0823_32854cuda3std3__48in_placeE:
	.zero		1
	.type		_ZN39_INTERNAL_c7a9d862_4_k_cu_464e0823_32854cuda3std6ranges3__45__cpo9iter_moveE,@object
	.size		_ZN39_INTERNAL_c7a9d862_4_k_cu_464e0823_32854cuda3std6ranges3__45__cpo9iter_moveE,(_ZN39_INTERNAL_c7a9d862_4_k_cu_464e0823_32854cuda3std3__45__cpo5beginE - _ZN39_INTERNAL_c7a9d862_4_k_cu_464e0823_32854cuda3std6ranges3__45__cpo9iter_moveE)
_ZN39_INTERNAL_c7a9d862_4_k_cu_464e0823_32854cuda3std6ranges3__45__cpo9iter_moveE:
	.zero		1
	.type		_ZN39_INTERNAL_c7a9d862_4_k_cu_464e0823_32854cuda3std3__45__cpo5beginE,@object
	.size		_ZN39_INTERNAL_c7a9d862_4_k_cu_464e0823_32854cuda3std3__45__cpo5beginE,(_ZN39_INTERNAL_c7a9d862_4_k_cu_464e0823_32854cuda3std3__441_GLOBAL__N__c7a9d862_4_k_cu_464e0823_32856ignoreE - _ZN39_INTERNAL_c7a9d862_4_k_cu_464e0823_32854cuda3std3__45__cpo5beginE)
_ZN39_INTERNAL_c7a9d862_4_k_cu_464e0823_32854cuda3std3__45__cpo5beginE:
	.zero		1
	.type		_ZN39_INTERNAL_c7a9d862_4_k_cu_464e0823_32854cuda3std3__441_GLOBAL__N__c7a9d862_4_k_cu_464e0823_32856ignoreE,@object
	.size		_ZN39_INTERNAL_c7a9d862_4_k_cu_464e0823_32854cuda3std3__441_GLOBAL__N__c7a9d862_4_k_cu_464e0823_32856ignoreE,(_ZN39_INTERNAL_c7a9d862_4_k_cu_464e0823_32854cute7productE - _ZN39_INTERNAL_c7a9d862_4_k_cu_464e0823_32854cuda3std3__441_GLOBAL__N__c7a9d862_4_k_cu_464e0823_32856ignoreE)
_ZN39_INTERNAL_c7a9d862_4_k_cu_464e0823_32854cuda3std3__441_GLOBAL__N__c7a9d862_4_k_cu_464e0823_32856ignoreE:
	.zero		1
	.type		_ZN39_INTERNAL_c7a9d862_4_k_cu_464e0823_32854cute7productE,@object
	.size		_ZN39_INTERNAL_c7a9d862_4_k_cu_464e0823_32854cute7productE,(_ZN39_INTERNAL_c7a9d862_4_k_cu_464e0823_32854cuda3std3__45__cpo3endE - _ZN39_INTERNAL_c7a9d862_4_k_cu_464e0823_32854cute7productE)
_ZN39_INTERNAL_c7a9d862_4_k_cu_464e0823_32854cute7productE:
	.zero		1
	.type		_ZN39_INTERNAL_c7a9d862_4_k_cu_464e0823_32854cuda3std3__45__cpo3endE,@object
	.size		_ZN39_INTERNAL_c7a9d862_4_k_cu_464e0823_32854cuda3std3__45__cpo3endE,(_ZN39_INTERNAL_c7a9d862_4_k_cu_464e0823_32854cuda3std3__419piecewise_constructE - _ZN39_INTERNAL_c7a9d862_4_k_cu_464e0823_32854cuda3std3__45__cpo3endE)
_ZN39_INTERNAL_c7a9d862_4_k_cu_464e0823_32854cuda3std3__45__cpo3endE:
	.zero		1
	.type		_ZN39_INTERNAL_c7a9d862_4_k_cu_464e0823_32854cuda3std3__419piecewise_constructE,@object
	.size		_ZN39_INTERNAL_c7a9d862_4_k_cu_464e0823_32854cuda3std3__419piecewise_constructE,(_ZN39_INTERNAL_c7a9d862_4_k_cu_464e0823_32854cuda3std3__45__cpo4cendE - _ZN39_INTERNAL_c7a9d862_4_k_cu_464e0823_32854cuda3std3__419piecewise_constructE)
_ZN39_INTERNAL_c7a9d862_4_k_cu_464e0823_32854cuda3std3__419piecewise_constructE:
	.zero		1
	.type		_ZN39_INTERNAL_c7a9d862_4_k_cu_464e0823_32854cuda3std3__45__cpo4cendE,@object
	.size		_ZN39_INTERNAL_c7a9d862_4_k_cu_464e0823_32854cuda3std3__45__cpo4cendE,(_ZN39_INTERNAL_c7a9d862_4_k_cu_464e0823_32854cuda3std6ranges3__45__cpo4swapE - _ZN39_INTERNAL_c7a9d862_4_k_cu_464e0823_32854cuda3std3__45__cpo4cendE)
_ZN39_INTERNAL_c7a9d862_4_k_cu_464e0823_32854cuda3std3__45__cpo4cendE:
	.zero		1
	.type		_ZN39_INTERNAL_c7a9d862_4_k_cu_464e0823_32854cuda3std6ranges3__45__cpo4swapE,@object
	.size		_ZN39_INTERNAL_c7a9d862_4_k_cu_464e0823_32854cuda3std6ranges3__45__cpo4swapE,(.L_10 - _ZN39_INTERNAL_c7a9d862_4_k_cu_464e0823_32854cuda3std6ranges3__45__cpo4swapE)
_ZN39_INTERNAL_c7a9d862_4_k_cu_464e0823_32854cuda3std6ranges3__45__cpo4swapE:
	.zero		1
.L_10:


//--------------------- .nv.constant0._ZN7cutlass13device_kernelINS_4conv6kernel13ConvUniversalINS1_16ConvProblemShapeILNS1_8OperatorE2ELi2EEENS1_10collective14CollectiveConvINS1_47MainloopSm100TmaUmmaWarpSpecializedImplicitGemmILS5_2ELi36ELi2ELi1ELi2EN4cute5tupleIJNSA_1CILi2EEENSC_ILi1EEESE_EEEEENSB_IJNSC_ILi128EEENSB_IJNSC_ILi64EEEEEESJ_EEENS_12float_e4m3_tESL_NSA_8TiledMMAINSA_8MMA_AtomIJNSA_10MMA_TraitsINSA_25SM100_MMA_F8F6F4_2x1SM_SSEJSL_SL_fSH_SI_NSA_17integral_constantINSA_4UMMA5MajorELSS_1EEEST_NSQ_INSR_7ScaleInELSU_0EEESV_EEEEEENSA_6LayoutINSB_IJSE_SE_SE_EEENSB_IJNSC_ILi0EEES10_S10_EEEEENSB_IJNSA_10UnderscoreES13_S13_EEEEENS7_6detail27Sm100ImplicitGemmTileTraitsINSA_18SM100_TMA_2SM_LOADENSA_14ComposedLayoutINSA_7SwizzleILi2ELi4ELi3EEENSA_18smem_ptr_flag_bitsILi8EEENSY_INSB_IJSI_NSC_ILi8EEEEEENSB_IJSE_SI_EEEEEEEvEENS17_INSA_25SM100_TMA_2SM_LOAD_IM2COLENS19_INS1A_ILi1ELi4ELi3EEES1D_NSY_INSB_IJNSC_ILi32EEES1E_EEENSB_IJSE_S1M_EEEEEEEvEEEENS_8epilogue10collective18CollectiveEpilogueINS1T_23Sm100TmaWarpSpecializedILi1ELi1ELi32ELb0ELb0EEEJNSB_IJSI_SJ_SJ_EEENSB_IJNSY_ISI_SE_EES1Z_EEESL_NSB_IJlNSB_IJSE_llEEES10_EEESL_S22_NS1T_6fusion15FusionCallbacksIS1X_NS23_17LinearCombinationISL_fSL_fLNS_15FloatRoundStyleE2EEES1Y_S20_JEEENSA_5SM1004TMEM4LOAD26SM100_TMEM_LOAD_32dp32b32xENSA_13SM90_TMA_LOADENS19_IS1B_S1D_NSY_INSB_IJS1E_SI_EEENSB_IJSI_SE_EEEEEEENSA_39AutoVectorizingCopyWithAssumedAlignmentILi128EEENSA_14SM90_TMA_STOREES2H_S2J_S2J_EEEvvEEEEvNT_6ParamsE --------------------------
	.section	.nv.constant0._ZN7cutlass13device_kernelINS_4conv6kernel13ConvUniversalINS1_16ConvProblemShapeILNS1_8OperatorE2ELi2EEENS1_10collective14CollectiveConvINS1_47MainloopSm100TmaUmmaWarpSpecializedImplicitGemmILS5_2ELi36ELi2ELi1ELi2EN4cute5tupleIJNSA_1CILi2EEENSC_ILi1EEESE_EEEEENSB_IJNSC_ILi128EEENSB_IJNSC_ILi64EEEEEESJ_EEENS_12float_e4m3_tESL_NSA_8TiledMMAINSA_8MMA_AtomIJNSA_10MMA_TraitsINSA_25SM100_MMA_F8F6F4_2x1SM_SSEJSL_SL_fSH_SI_NSA_17integral_constantINSA_4UMMA5MajorELSS_1EEEST_NSQ_INSR_7ScaleInELSU_0EEESV_EEEEEENSA_6LayoutINSB_IJSE_SE_SE_EEENSB_IJNSC_ILi0EEES10_S10_EEEEENSB_IJNSA_10UnderscoreES13_S13_EEEEENS7_6detail27Sm100ImplicitGemmTileTraitsINSA_18SM100_TMA_2SM_LOADENSA_14ComposedLayoutINSA_7SwizzleILi2ELi4ELi3EEENSA_18smem_ptr_flag_bitsILi8EEENSY_INSB_IJSI_NSC_ILi8EEEEEENSB_IJSE_SI_EEEEEEEvEENS17_INSA_25SM100_TMA_2SM_LOAD_IM2COLENS19_INS1A_ILi1ELi4ELi3EEES1D_NSY_INSB_IJNSC_ILi32EEES1E_EEENSB_IJSE_S1M_EEEEEEEvEEEENS_8epilogue10collective18CollectiveEpilogueINS1T_23Sm100TmaWarpSpecializedILi1ELi1ELi32ELb0ELb0EEEJNSB_IJSI_SJ_SJ_EEENSB_IJNSY_ISI_SE_EES1Z_EEESL_NSB_IJlNSB_IJSE_llEEES10_EEESL_S22_NS1T_6fusion15FusionCallbacksIS1X_NS23_17LinearCombinationISL_fSL_fLNS_15FloatRoundStyleE2EEES1Y_S20_JEEENSA_5SM1004TMEM4LOAD26SM100_TMEM_LOAD_32dp32b32xENSA_13SM90_TMA_LOADENS19_IS1B_S1D_NSY_INSB_IJS1E_SI_EEENSB_IJSI_SE_EEEEEEENSA_39AutoVectorizingCopyWithAssumedAlignmentILi128EEENSA_14SM90_TMA_STOREES2H_S2J_S2J_EEEvvEEEEvNT_6ParamsE,"a",@progbits
	.sectionflags	@""
	.align	4
.nv.constant0._ZN7cutlass13device_kernelINS_4conv6kernel13ConvUniversalINS1_16ConvProblemShapeILNS1_8OperatorE2ELi2EEENS1_10collective14CollectiveConvINS1_47MainloopSm100TmaUmmaWarpSpecializedImplicitGemmILS5_2ELi36ELi2ELi1ELi2EN4cute5tupleIJNSA_1CILi2EEENSC_ILi1EEESE_EEEEENSB_IJNSC_ILi128EEENSB_IJNSC_ILi64EEEEEESJ_EEENS_12float_e4m3_tESL_NSA_8TiledMMAINSA_8MMA_AtomIJNSA_10MMA_TraitsINSA_25SM100_MMA_F8F6F4_2x1SM_SSEJSL_SL_fSH_SI_NSA_17integral_constantINSA_4UMMA5MajorELSS_1EEEST_NSQ_INSR_7ScaleInELSU_0EEESV_EEEEEENSA_6LayoutINSB_IJSE_SE_SE_EEENSB_IJNSC_ILi0EEES10_S10_EEEEENSB_IJNSA_10UnderscoreES13_S13_EEEEENS7_6detail27Sm100ImplicitGemmTileTraitsINSA_18SM100_TMA_2SM_LOADENSA_14ComposedLayoutINSA_7SwizzleILi2ELi4ELi3EEENSA_18smem_ptr_flag_bitsILi8EEENSY_INSB_IJSI_NSC_ILi8EEEEEENSB_IJSE_SI_EEEEEEEvEENS17_INSA_25SM100_TMA_2SM_LOAD_IM2COLENS19_INS1A_ILi1ELi4ELi3EEES1D_NSY_INSB_IJNSC_ILi32EEES1E_EEENSB_IJSE_S1M_EEEEEEEvEEEENS_8epilogue10collective18CollectiveEpilogueINS1T_23Sm100TmaWarpSpecializedILi1ELi1ELi32ELb0ELb0EEEJNSB_IJSI_SJ_SJ_EEENSB_IJNSY_ISI_SE_EES1Z_EEESL_NSB_IJlNSB_IJSE_llEEES10_EEESL_S22_NS1T_6fusion15FusionCallbacksIS1X_NS23_17LinearCombinationISL_fSL_fLNS_15FloatRoundStyleE2EEES1Y_S20_JEEENSA_5SM1004TMEM4LOAD26SM100_TMEM_LOAD_32dp32b32xENSA_13SM90_TMA_LOADENS19_IS1B_S1D_NSY_INSB_IJS1E_SI_EEENSB_IJSI_SE_EEEEEEENSA_39AutoVectorizingCopyWithAssumedAlignmentILi128EEENSA_14SM90_TMA_STOREES2H_S2J_S2J_EEEvvEEEEvNT_6ParamsE:
	.zero		2944


//--------------------- SYMBOLS --------------------------

	.type		.nv.reservedSmem.offset0,@object
	.size		.nv.reservedSmem.offset0,0x4
	.type		.nv.reservedSmem.cap,@object
	.size		.nv.reservedSmem.cap,0x4
	.type		__assertfail,@function
